//
// Generated by NVIDIA NVVM Compiler
//
// Compiler Build ID: CL-36424714
// Cuda compilation tools, release 13.0, V13.0.88
// Based on NVVM 20.0.0
//

.version 9.0
.target sm_100
.address_size 64

	// .globl	_Z3q3aPiS_S_ii

.visible .entry _Z3q3aPiS_S_ii(
	.param .u64 .ptr .align 1 _Z3q3aPiS_S_ii_param_0,
	.param .u64 .ptr .align 1 _Z3q3aPiS_S_ii_param_1,
	.param .u64 .ptr .align 1 _Z3q3aPiS_S_ii_param_2,
	.param .u32 _Z3q3aPiS_S_ii_param_3,
	.param .u32 _Z3q3aPiS_S_ii_param_4
)
{
	.reg .pred 	%p<19>;
	.reg .b32 	%r<163>;
	.reg .b64 	%rd<82>;

	ld.param.u64 	%rd11, [_Z3q3aPiS_S_ii_param_0];
	ld.param.u64 	%rd12, [_Z3q3aPiS_S_ii_param_1];
	ld.param.u64 	%rd13, [_Z3q3aPiS_S_ii_param_2];
	ld.param.u32 	%r64, [_Z3q3aPiS_S_ii_param_3];
	ld.param.u32 	%r65, [_Z3q3aPiS_S_ii_param_4];
	cvta.to.global.u64 	%rd1, %rd12;
	cvta.to.global.u64 	%rd2, %rd11;
	cvta.to.global.u64 	%rd3, %rd13;
	setp.lt.s32 	%p1, %r65, 1;
	@%p1 bra 	$L__BB0_26;
	mov.u32 	%r66, %tid.x;
	setp.lt.s32 	%p2, %r64, 1;
	mul.lo.s32 	%r1, %r64, %r66;
	mul.lo.s32 	%r2, %r65, %r66;
	@%p2 bra 	$L__BB0_15;
	and.b32  	%r3, %r64, 7;
	and.b32  	%r4, %r64, 3;
	and.b32  	%r5, %r64, 2147483640;
	and.b32  	%r6, %r64, 1;
	neg.s32 	%r7, %r5;
	shl.b32 	%r8, %r65, 3;
	mul.lo.s32 	%r9, %r65, 5;
	mul.lo.s32 	%r10, %r65, 6;
	mul.lo.s32 	%r11, %r65, 7;
	cvt.u64.u32 	%rd4, %r1;
	mov.b32 	%r139, 0;
	shl.b64 	%rd32, %rd4, 2;
	add.s64 	%rd33, %rd32, %rd2;
	add.s64 	%rd5, %rd33, 16;
	mul.wide.u32 	%rd49, %r8, 4;
$L__BB0_3:
	setp.lt.u32 	%p11, %r64, 8;
	mov.b32 	%r153, 0;
	mov.u32 	%r158, %r153;
	@%p11 bra 	$L__BB0_6;
	add.s32 	%r146, %r65, %r139;
	shl.b32 	%r82, %r65, 1;
	add.s32 	%r145, %r82, %r139;
	mad.lo.s32 	%r144, %r65, 3, %r139;
	shl.b32 	%r83, %r65, 2;
	add.s32 	%r143, %r83, %r139;
	add.s32 	%r142, %r9, %r139;
	add.s32 	%r141, %r10, %r139;
	add.s32 	%r140, %r11, %r139;
	mul.wide.u32 	%rd34, %r139, 4;
	add.s64 	%rd81, %rd1, %rd34;
	mov.b32 	%r158, 0;
	mov.u64 	%rd80, %rd5;
	mov.u32 	%r147, %r7;
$L__BB0_5:
	.pragma "nounroll";
	ld.global.u32 	%r84, [%rd80+-16];
	ld.global.u32 	%r85, [%rd81];
	mad.lo.s32 	%r86, %r85, %r84, %r158;
	ld.global.u32 	%r87, [%rd80+-12];
	mul.wide.u32 	%rd35, %r146, 4;
	add.s64 	%rd36, %rd1, %rd35;
	ld.global.u32 	%r88, [%rd36];
	mad.lo.s32 	%r89, %r88, %r87, %r86;
	ld.global.u32 	%r90, [%rd80+-8];
	mul.wide.u32 	%rd37, %r145, 4;
	add.s64 	%rd38, %rd1, %rd37;
	ld.global.u32 	%r91, [%rd38];
	mad.lo.s32 	%r92, %r91, %r90, %r89;
	ld.global.u32 	%r93, [%rd80+-4];
	mul.wide.u32 	%rd39, %r144, 4;
	add.s64 	%rd40, %rd1, %rd39;
	ld.global.u32 	%r94, [%rd40];
	mad.lo.s32 	%r95, %r94, %r93, %r92;
	ld.global.u32 	%r96, [%rd80];
	mul.wide.u32 	%rd41, %r143, 4;
	add.s64 	%rd42, %rd1, %rd41;
	ld.global.u32 	%r97, [%rd42];
	mad.lo.s32 	%r98, %r97, %r96, %r95;
	ld.global.u32 	%r99, [%rd80+4];
	mul.wide.u32 	%rd43, %r142, 4;
	add.s64 	%rd44, %rd1, %rd43;
	ld.global.u32 	%r100, [%rd44];
	mad.lo.s32 	%r101, %r100, %r99, %r98;
	ld.global.u32 	%r102, [%rd80+8];
	mul.wide.u32 	%rd45, %r141, 4;
	add.s64 	%rd46, %rd1, %rd45;
	ld.global.u32 	%r103, [%rd46];
	mad.lo.s32 	%r104, %r103, %r102, %r101;
	ld.global.u32 	%r105, [%rd80+12];
	mul.wide.u32 	%rd47, %r140, 4;
	add.s64 	%rd48, %rd1, %rd47;
	ld.global.u32 	%r106, [%rd48];
	mad.lo.s32 	%r158, %r106, %r105, %r104;
	add.s32 	%r147, %r147, 8;
	add.s32 	%r146, %r146, %r8;
	add.s32 	%r145, %r145, %r8;
	add.s32 	%r144, %r144, %r8;
	add.s32 	%r143, %r143, %r8;
	add.s32 	%r142, %r142, %r8;
	add.s32 	%r141, %r141, %r8;
	add.s32 	%r140, %r140, %r8;
	add.s64 	%rd81, %rd81, %rd49;
	add.s64 	%rd80, %rd80, 32;
	setp.ne.s32 	%p12, %r147, 0;
	mov.u32 	%r153, %r5;
	@%p12 bra 	$L__BB0_5;
$L__BB0_6:
	setp.eq.s32 	%p13, %r3, 0;
	@%p13 bra 	$L__BB0_14;
	add.s32 	%r108, %r3, -1;
	setp.lt.u32 	%p14, %r108, 3;
	@%p14 bra 	$L__BB0_9;
	add.s32 	%r109, %r153, %r1;
	mul.wide.u32 	%rd50, %r109, 4;
	add.s64 	%rd51, %rd2, %rd50;
	ld.global.u32 	%r110, [%rd51];
	mad.lo.s32 	%r111, %r153, %r65, %r139;
	mul.wide.u32 	%rd52, %r111, 4;
	add.s64 	%rd53, %rd1, %rd52;
	ld.global.u32 	%r112, [%rd53];
	mad.lo.s32 	%r113, %r112, %r110, %r158;
	cvt.u64.u32 	%rd54, %r153;
	add.s64 	%rd55, %rd54, %rd4;
	shl.b64 	%rd56, %rd55, 2;
	add.s64 	%rd57, %rd2, %rd56;
	ld.global.u32 	%r114, [%rd57+4];
	add.s32 	%r115, %r111, %r65;
	mul.wide.u32 	%rd58, %r115, 4;
	add.s64 	%rd59, %rd1, %rd58;
	ld.global.u32 	%r116, [%rd59];
	mad.lo.s32 	%r117, %r116, %r114, %r113;
	ld.global.u32 	%r118, [%rd57+8];
	add.s32 	%r119, %r115, %r65;
	mul.wide.u32 	%rd60, %r119, 4;
	add.s64 	%rd61, %rd1, %rd60;
	ld.global.u32 	%r120, [%rd61];
	mad.lo.s32 	%r121, %r120, %r118, %r117;
	ld.global.u32 	%r122, [%rd57+12];
	add.s32 	%r123, %r119, %r65;
	mul.wide.u32 	%rd62, %r123, 4;
	add.s64 	%rd63, %rd1, %rd62;
	ld.global.u32 	%r124, [%rd63];
	mad.lo.s32 	%r158, %r124, %r122, %r121;
	add.s32 	%r153, %r153, 4;
$L__BB0_9:
	setp.eq.s32 	%p15, %r4, 0;
	@%p15 bra 	$L__BB0_14;
	setp.eq.s32 	%p16, %r4, 1;
	@%p16 bra 	$L__BB0_12;
	add.s32 	%r126, %r153, %r1;
	mul.wide.u32 	%rd64, %r126, 4;
	add.s64 	%rd65, %rd2, %rd64;
	ld.global.u32 	%r127, [%rd65];
	mad.lo.s32 	%r128, %r153, %r65, %r139;
	mul.wide.u32 	%rd66, %r128, 4;
	add.s64 	%rd67, %rd1, %rd66;
	ld.global.u32 	%r129, [%rd67];
	mad.lo.s32 	%r130, %r129, %r127, %r158;
	cvt.u64.u32 	%rd68, %r153;
	add.s64 	%rd69, %rd68, %rd4;
	shl.b64 	%rd70, %rd69, 2;
	add.s64 	%rd71, %rd2, %rd70;
	ld.global.u32 	%r131, [%rd71+4];
	add.s32 	%r132, %r128, %r65;
	mul.wide.u32 	%rd72, %r132, 4;
	add.s64 	%rd73, %rd1, %rd72;
	ld.global.u32 	%r133, [%rd73];
	mad.lo.s32 	%r158, %r133, %r131, %r130;
	add.s32 	%r153, %r153, 2;
$L__BB0_12:
	setp.eq.s32 	%p17, %r6, 0;
	@%p17 bra 	$L__BB0_14;
	add.s32 	%r134, %r153, %r1;
	mul.wide.u32 	%rd74, %r134, 4;
	add.s64 	%rd75, %rd2, %rd74;
	ld.global.u32 	%r135, [%rd75];
	mad.lo.s32 	%r136, %r153, %r65, %r139;
	mul.wide.u32 	%rd76, %r136, 4;
	add.s64 	%rd77, %rd1, %rd76;
	ld.global.u32 	%r137, [%rd77];
	mad.lo.s32 	%r158, %r137, %r135, %r158;
$L__BB0_14:
	add.s32 	%r138, %r139, %r2;
	mul.wide.u32 	%rd78, %r138, 4;
	add.s64 	%rd79, %rd3, %rd78;
	st.global.u32 	[%rd79], %r158;
	add.s32 	%r139, %r139, 1;
	setp.eq.s32 	%p18, %r139, %r65;
	@%p18 bra 	$L__BB0_26;
	bra.uni 	$L__BB0_3;
$L__BB0_15:
	and.b32  	%r54, %r65, 7;
	setp.lt.u32 	%p3, %r65, 8;
	mov.b32 	%r161, 0;
	@%p3 bra 	$L__BB0_18;
	and.b32  	%r161, %r65, 2147483640;
	mov.b32 	%r159, 0;
$L__BB0_17:
	.pragma "nounroll";
	add.s32 	%r69, %r159, %r2;
	mul.wide.u32 	%rd14, %r69, 4;
	add.s64 	%rd15, %rd3, %rd14;
	mov.b32 	%r70, 0;
	st.global.u32 	[%rd15], %r70;
	st.global.u32 	[%rd15+4], %r70;
	st.global.u32 	[%rd15+8], %r70;
	st.global.u32 	[%rd15+12], %r70;
	st.global.u32 	[%rd15+16], %r70;
	st.global.u32 	[%rd15+20], %r70;
	st.global.u32 	[%rd15+24], %r70;
	st.global.u32 	[%rd15+28], %r70;
	add.s32 	%r159, %r159, 8;
	setp.ne.s32 	%p4, %r159, %r161;
	@%p4 bra 	$L__BB0_17;
$L__BB0_18:
	setp.eq.s32 	%p5, %r54, 0;
	@%p5 bra 	$L__BB0_26;
	and.b32  	%r59, %r65, 3;
	setp.lt.u32 	%p6, %r54, 4;
	@%p6 bra 	$L__BB0_21;
	add.s32 	%r71, %r161, %r2;
	mul.wide.u32 	%rd16, %r71, 4;
	add.s64 	%rd17, %rd3, %rd16;
	mov.b32 	%r72, 0;
	st.global.u32 	[%rd17], %r72;
	cvt.u64.u32 	%rd18, %r2;
	cvt.u64.u32 	%rd19, %r161;
	add.s64 	%rd20, %rd19, %rd18;
	shl.b64 	%rd21, %rd20, 2;
	add.s64 	%rd22, %rd3, %rd21;
	st.global.u32 	[%rd22+4], %r72;
	st.global.u32 	[%rd22+8], %r72;
	st.global.u32 	[%rd22+12], %r72;
	add.s32 	%r161, %r161, 4;
$L__BB0_21:
	setp.eq.s32 	%p7, %r59, 0;
	@%p7 bra 	$L__BB0_26;
	setp.eq.s32 	%p8, %r59, 1;
	@%p8 bra 	$L__BB0_24;
	add.s32 	%r73, %r161, %r2;
	mul.wide.u32 	%rd23, %r73, 4;
	add.s64 	%rd24, %rd3, %rd23;
	mov.b32 	%r74, 0;
	st.global.u32 	[%rd24], %r74;
	cvt.u64.u32 	%rd25, %r2;
	cvt.u64.u32 	%rd26, %r161;
	add.s64 	%rd27, %rd26, %rd25;
	shl.b64 	%rd28, %rd27, 2;
	add.s64 	%rd29, %rd3, %rd28;
	st.global.u32 	[%rd29+4], %r74;
	add.s32 	%r161, %r161, 2;
$L__BB0_24:
	and.b32  	%r75, %r65, 1;
	setp.eq.b32 	%p9, %r75, 1;
	not.pred 	%p10, %p9;
	@%p10 bra 	$L__BB0_26;
	add.s32 	%r76, %r161, %r2;
	mul.wide.u32 	%rd30, %r76, 4;
	add.s64 	%rd31, %rd3, %rd30;
	mov.b32 	%r77, 0;
	st.global.u32 	[%rd31], %r77;
$L__BB0_26:
	ret;

}
	// .globl	_Z3q3bPiS_S_iii
.visible .entry _Z3q3bPiS_S_iii(
	.param .u64 .ptr .align 1 _Z3q3bPiS_S_iii_param_0,
	.param .u64 .ptr .align 1 _Z3q3bPiS_S_iii_param_1,
	.param .u64 .ptr .align 1 _Z3q3bPiS_S_iii_param_2,
	.param .u32 _Z3q3bPiS_S_iii_param_3,
	.param .u32 _Z3q3bPiS_S_iii_param_4,
	.param .u32 _Z3q3bPiS_S_iii_param_5
)
{
	.reg .pred 	%p<19>;
	.reg .b32 	%r<129>;
	.reg .b64 	%rd<75>;

	ld.param.u64 	%rd7, [_Z3q3bPiS_S_iii_param_0];
	ld.param.u64 	%rd8, [_Z3q3bPiS_S_iii_param_1];
	ld.param.u64 	%rd9, [_Z3q3bPiS_S_iii_param_2];
	ld.param.u32 	%r43, [_Z3q3bPiS_S_iii_param_3];
	ld.param.u32 	%r44, [_Z3q3bPiS_S_iii_param_4];
	ld.param.u32 	%r45, [_Z3q3bPiS_S_iii_param_5];
	cvta.to.global.u64 	%rd1, %rd8;
	cvta.to.global.u64 	%rd2, %rd7;
	cvta.to.global.u64 	%rd3, %rd9;
	mov.u32 	%r1, %tid.x;
	setp.lt.s32 	%p1, %r43, 1;
	@%p1 bra 	$L__BB1_26;
	setp.lt.s32 	%p2, %r44, 1;
	@%p2 bra 	$L__BB1_15;
	and.b32  	%r2, %r44, 7;
	add.s32 	%r3, %r2, -1;
	and.b32  	%r4, %r44, 3;
	and.b32  	%r5, %r44, 2147483640;
	and.b32  	%r6, %r44, 1;
	neg.s32 	%r7, %r5;
	shl.b32 	%r8, %r45, 3;
	mov.b32 	%r111, 0;
	mul.wide.s32 	%rd66, %r45, 4;
$L__BB1_3:
	setp.lt.u32 	%p11, %r44, 8;
	mul.lo.s32 	%r10, %r111, %r44;
	mov.b32 	%r119, 0;
	mov.u32 	%r124, %r119;
	@%p11 bra 	$L__BB1_6;
	mul.wide.u32 	%rd32, %r10, 4;
	add.s64 	%rd33, %rd2, %rd32;
	add.s64 	%rd74, %rd33, 16;
	mov.b32 	%r124, 0;
	mov.u32 	%r112, %r1;
	mov.u32 	%r113, %r7;
$L__BB1_5:
	.pragma "nounroll";
	ld.global.u32 	%r61, [%rd74+-16];
	mul.wide.s32 	%rd34, %r112, 4;
	add.s64 	%rd35, %rd1, %rd34;
	ld.global.u32 	%r62, [%rd35];
	mad.lo.s32 	%r63, %r62, %r61, %r124;
	ld.global.u32 	%r64, [%rd74+-12];
	mul.wide.s32 	%rd36, %r45, 4;
	add.s64 	%rd37, %rd35, %rd36;
	ld.global.u32 	%r65, [%rd37];
	mad.lo.s32 	%r66, %r65, %r64, %r63;
	ld.global.u32 	%r67, [%rd74+-8];
	add.s64 	%rd38, %rd37, %rd36;
	ld.global.u32 	%r68, [%rd38];
	mad.lo.s32 	%r69, %r68, %r67, %r66;
	ld.global.u32 	%r70, [%rd74+-4];
	add.s64 	%rd39, %rd38, %rd36;
	ld.global.u32 	%r71, [%rd39];
	mad.lo.s32 	%r72, %r71, %r70, %r69;
	ld.global.u32 	%r73, [%rd74];
	add.s64 	%rd40, %rd39, %rd36;
	ld.global.u32 	%r74, [%rd40];
	mad.lo.s32 	%r75, %r74, %r73, %r72;
	ld.global.u32 	%r76, [%rd74+4];
	add.s64 	%rd41, %rd40, %rd36;
	ld.global.u32 	%r77, [%rd41];
	mad.lo.s32 	%r78, %r77, %r76, %r75;
	ld.global.u32 	%r79, [%rd74+8];
	add.s64 	%rd42, %rd41, %rd36;
	ld.global.u32 	%r80, [%rd42];
	mad.lo.s32 	%r81, %r80, %r79, %r78;
	ld.global.u32 	%r82, [%rd74+12];
	add.s64 	%rd43, %rd42, %rd36;
	ld.global.u32 	%r83, [%rd43];
	mad.lo.s32 	%r124, %r83, %r82, %r81;
	add.s32 	%r113, %r113, 8;
	add.s32 	%r112, %r112, %r8;
	add.s64 	%rd74, %rd74, 32;
	setp.ne.s32 	%p12, %r113, 0;
	mov.u32 	%r119, %r5;
	@%p12 bra 	$L__BB1_5;
$L__BB1_6:
	setp.eq.s32 	%p13, %r2, 0;
	@%p13 bra 	$L__BB1_14;
	setp.lt.u32 	%p14, %r3, 3;
	@%p14 bra 	$L__BB1_9;
	add.s32 	%r85, %r119, %r10;
	mul.wide.u32 	%rd44, %r85, 4;
	add.s64 	%rd45, %rd2, %rd44;
	ld.global.u32 	%r86, [%rd45];
	mad.lo.s32 	%r87, %r119, %r45, %r1;
	mul.wide.s32 	%rd46, %r87, 4;
	add.s64 	%rd47, %rd1, %rd46;
	ld.global.u32 	%r88, [%rd47];
	mad.lo.s32 	%r89, %r88, %r86, %r124;
	cvt.u64.u32 	%rd48, %r10;
	cvt.u64.u32 	%rd49, %r119;
	add.s64 	%rd50, %rd49, %rd48;
	shl.b64 	%rd51, %rd50, 2;
	add.s64 	%rd52, %rd2, %rd51;
	ld.global.u32 	%r90, [%rd52+4];
	add.s64 	%rd54, %rd47, %rd66;
	ld.global.u32 	%r91, [%rd54];
	mad.lo.s32 	%r92, %r91, %r90, %r89;
	ld.global.u32 	%r93, [%rd52+8];
	add.s64 	%rd55, %rd54, %rd66;
	ld.global.u32 	%r94, [%rd55];
	mad.lo.s32 	%r95, %r94, %r93, %r92;
	ld.global.u32 	%r96, [%rd52+12];
	add.s64 	%rd56, %rd55, %rd66;
	ld.global.u32 	%r97, [%rd56];
	mad.lo.s32 	%r124, %r97, %r96, %r95;
	add.s32 	%r119, %r119, 4;
$L__BB1_9:
	setp.eq.s32 	%p15, %r4, 0;
	@%p15 bra 	$L__BB1_14;
	setp.eq.s32 	%p16, %r4, 1;
	@%p16 bra 	$L__BB1_12;
	add.s32 	%r99, %r119, %r10;
	mul.wide.u32 	%rd57, %r99, 4;
	add.s64 	%rd58, %rd2, %rd57;
	ld.global.u32 	%r100, [%rd58];
	mad.lo.s32 	%r101, %r119, %r45, %r1;
	mul.wide.s32 	%rd59, %r101, 4;
	add.s64 	%rd60, %rd1, %rd59;
	ld.global.u32 	%r102, [%rd60];
	mad.lo.s32 	%r103, %r102, %r100, %r124;
	cvt.u64.u32 	%rd61, %r10;
	cvt.u64.u32 	%rd62, %r119;
	add.s64 	%rd63, %rd62, %rd61;
	shl.b64 	%rd64, %rd63, 2;
	add.s64 	%rd65, %rd2, %rd64;
	ld.global.u32 	%r104, [%rd65+4];
	add.s64 	%rd67, %rd60, %rd66;
	ld.global.u32 	%r105, [%rd67];
	mad.lo.s32 	%r124, %r105, %r104, %r103;
	add.s32 	%r119, %r119, 2;
$L__BB1_12:
	setp.eq.s32 	%p17, %r6, 0;
	@%p17 bra 	$L__BB1_14;
	add.s32 	%r106, %r119, %r10;
	mul.wide.u32 	%rd68, %r106, 4;
	add.s64 	%rd69, %rd2, %rd68;
	ld.global.u32 	%r107, [%rd69];
	mad.lo.s32 	%r108, %r119, %r45, %r1;
	mul.wide.s32 	%rd70, %r108, 4;
	add.s64 	%rd71, %rd1, %rd70;
	ld.global.u32 	%r109, [%rd71];
	mad.lo.s32 	%r124, %r109, %r107, %r124;
$L__BB1_14:
	mad.lo.s32 	%r110, %r111, %r45, %r1;
	mul.wide.s32 	%rd72, %r110, 4;
	add.s64 	%rd73, %rd3, %rd72;
	st.global.u32 	[%rd73], %r124;
	add.s32 	%r111, %r111, 1;
	setp.eq.s32 	%p18, %r111, %r43;
	@%p18 bra 	$L__BB1_26;
	bra.uni 	$L__BB1_3;
$L__BB1_15:
	and.b32  	%r33, %r43, 7;
	setp.lt.u32 	%p3, %r43, 8;
	mov.b32 	%r127, 0;
	@%p3 bra 	$L__BB1_18;
	and.b32  	%r127, %r43, 2147483640;
	mov.b32 	%r125, 0;
	mul.wide.s32 	%rd12, %r45, 4;
$L__BB1_17:
	.pragma "nounroll";
	mad.lo.s32 	%r48, %r125, %r45, %r1;
	mul.wide.s32 	%rd10, %r48, 4;
	add.s64 	%rd11, %rd3, %rd10;
	mov.b32 	%r49, 0;
	st.global.u32 	[%rd11], %r49;
	add.s64 	%rd13, %rd11, %rd12;
	st.global.u32 	[%rd13], %r49;
	add.s64 	%rd14, %rd13, %rd12;
	st.global.u32 	[%rd14], %r49;
	add.s64 	%rd15, %rd14, %rd12;
	st.global.u32 	[%rd15], %r49;
	add.s64 	%rd16, %rd15, %rd12;
	st.global.u32 	[%rd16], %r49;
	add.s64 	%rd17, %rd16, %rd12;
	st.global.u32 	[%rd17], %r49;
	add.s64 	%rd18, %rd17, %rd12;
	st.global.u32 	[%rd18], %r49;
	add.s64 	%rd19, %rd18, %rd12;
	st.global.u32 	[%rd19], %r49;
	add.s32 	%r125, %r125, 8;
	setp.ne.s32 	%p4, %r125, %r127;
	@%p4 bra 	$L__BB1_17;
$L__BB1_18:
	setp.eq.s32 	%p5, %r33, 0;
	@%p5 bra 	$L__BB1_26;
	and.b32  	%r38, %r43, 3;
	setp.lt.u32 	%p6, %r33, 4;
	@%p6 bra 	$L__BB1_21;
	mad.lo.s32 	%r50, %r127, %r45, %r1;
	mul.wide.s32 	%rd20, %r50, 4;
	add.s64 	%rd21, %rd3, %rd20;
	mov.b32 	%r51, 0;
	st.global.u32 	[%rd21], %r51;
	mul.wide.s32 	%rd22, %r45, 4;
	add.s64 	%rd23, %rd21, %rd22;
	st.global.u32 	[%rd23], %r51;
	add.s64 	%rd24, %rd23, %rd22;
	st.global.u32 	[%rd24], %r51;
	add.s64 	%rd25, %rd24, %rd22;
	st.global.u32 	[%rd25], %r51;
	add.s32 	%r127, %r127, 4;
$L__BB1_21:
	setp.eq.s32 	%p7, %r38, 0;
	@%p7 bra 	$L__BB1_26;
	setp.eq.s32 	%p8, %r38, 1;
	@%p8 bra 	$L__BB1_24;
	mad.lo.s32 	%r52, %r127, %r45, %r1;
	mul.wide.s32 	%rd26, %r52, 4;
	add.s64 	%rd27, %rd3, %rd26;
	mov.b32 	%r53, 0;
	st.global.u32 	[%rd27], %r53;
	mul.wide.s32 	%rd28, %r45, 4;
	add.s64 	%rd29, %rd27, %rd28;
	st.global.u32 	[%rd29], %r53;
	add.s32 	%r127, %r127, 2;
$L__BB1_24:
	and.b32  	%r54, %r43, 1;
	setp.eq.b32 	%p9, %r54, 1;
	not.pred 	%p10, %p9;
	@%p10 bra 	$L__BB1_26;
	mad.lo.s32 	%r55, %r127, %r45, %r1;
	mul.wide.s32 	%rd30, %r55, 4;
	add.s64 	%rd31, %rd3, %rd30;
	mov.b32 	%r56, 0;
	st.global.u32 	[%rd31], %r56;
$L__BB1_26:
	ret;

}
	// .globl	_Z3q3cPiS_S_ii
.visible .entry _Z3q3cPiS_S_ii(
	.param .u64 .ptr .align 1 _Z3q3cPiS_S_ii_param_0,
	.param .u64 .ptr .align 1 _Z3q3cPiS_S_ii_param_1,
	.param .u64 .ptr .align 1 _Z3q3cPiS_S_ii_param_2,
	.param .u32 _Z3q3cPiS_S_ii_param_3,
	.param .u32 _Z3q3cPiS_S_ii_param_4
)
{
	.reg .pred 	%p<10>;
	.reg .b32 	%r<100>;
	.reg .b64 	%rd<53>;

	ld.param.u64 	%rd7, [_Z3q3cPiS_S_ii_param_0];
	ld.param.u64 	%rd8, [_Z3q3cPiS_S_ii_param_1];
	ld.param.u64 	%rd6, [_Z3q3cPiS_S_ii_param_2];
	ld.param.u32 	%r30, [_Z3q3cPiS_S_ii_param_3];
	ld.param.u32 	%r31, [_Z3q3cPiS_S_ii_param_4];
	cvta.to.global.u64 	%rd1, %rd8;
	cvta.to.global.u64 	%rd2, %rd7;
	mov.u32 	%r1, %tid.y;
	mov.u32 	%r2, %tid.x;
	setp.lt.s32 	%p1, %r30, 1;
	mov.b32 	%r99, 0;
	@%p1 bra 	$L__BB2_12;
	mul.lo.s32 	%r3, %r30, %r1;
	and.b32  	%r4, %r30, 7;
	setp.lt.u32 	%p2, %r30, 8;
	mov.b32 	%r94, 0;
	mov.u32 	%r99, %r94;
	@%p2 bra 	$L__BB2_4;
	and.b32  	%r94, %r30, 2147483640;
	neg.s32 	%r88, %r94;
	shl.b32 	%r7, %r31, 3;
	mul.wide.u32 	%rd9, %r3, 4;
	add.s64 	%rd10, %rd9, %rd2;
	add.s64 	%rd52, %rd10, 16;
	mov.b32 	%r99, 0;
	mul.wide.s32 	%rd13, %r31, 4;
	mov.u32 	%r87, %r2;
$L__BB2_3:
	.pragma "nounroll";
	ld.global.u32 	%r36, [%rd52+-16];
	mul.wide.s32 	%rd11, %r87, 4;
	add.s64 	%rd12, %rd1, %rd11;
	ld.global.u32 	%r37, [%rd12];
	mad.lo.s32 	%r38, %r37, %r36, %r99;
	ld.global.u32 	%r39, [%rd52+-12];
	add.s64 	%rd14, %rd12, %rd13;
	ld.global.u32 	%r40, [%rd14];
	mad.lo.s32 	%r41, %r40, %r39, %r38;
	ld.global.u32 	%r42, [%rd52+-8];
	add.s64 	%rd15, %rd14, %rd13;
	ld.global.u32 	%r43, [%rd15];
	mad.lo.s32 	%r44, %r43, %r42, %r41;
	ld.global.u32 	%r45, [%rd52+-4];
	add.s64 	%rd16, %rd15, %rd13;
	ld.global.u32 	%r46, [%rd16];
	mad.lo.s32 	%r47, %r46, %r45, %r44;
	ld.global.u32 	%r48, [%rd52];
	add.s64 	%rd17, %rd16, %rd13;
	ld.global.u32 	%r49, [%rd17];
	mad.lo.s32 	%r50, %r49, %r48, %r47;
	ld.global.u32 	%r51, [%rd52+4];
	add.s64 	%rd18, %rd17, %rd13;
	ld.global.u32 	%r52, [%rd18];
	mad.lo.s32 	%r53, %r52, %r51, %r50;
	ld.global.u32 	%r54, [%rd52+8];
	add.s64 	%rd19, %rd18, %rd13;
	ld.global.u32 	%r55, [%rd19];
	mad.lo.s32 	%r56, %r55, %r54, %r53;
	ld.global.u32 	%r57, [%rd52+12];
	add.s64 	%rd20, %rd19, %rd13;
	ld.global.u32 	%r58, [%rd20];
	mad.lo.s32 	%r99, %r58, %r57, %r56;
	add.s32 	%r88, %r88, 8;
	add.s32 	%r87, %r87, %r7;
	add.s64 	%rd52, %rd52, 32;
	setp.ne.s32 	%p3, %r88, 0;
	@%p3 bra 	$L__BB2_3;
$L__BB2_4:
	setp.eq.s32 	%p4, %r4, 0;
	@%p4 bra 	$L__BB2_12;
	and.b32  	%r17, %r30, 3;
	setp.lt.u32 	%p5, %r4, 4;
	@%p5 bra 	$L__BB2_7;
	add.s32 	%r60, %r94, %r3;
	mul.wide.u32 	%rd21, %r60, 4;
	add.s64 	%rd22, %rd2, %rd21;
	ld.global.u32 	%r61, [%rd22];
	mad.lo.s32 	%r62, %r94, %r31, %r2;
	mul.wide.s32 	%rd23, %r62, 4;
	add.s64 	%rd24, %rd1, %rd23;
	ld.global.u32 	%r63, [%rd24];
	mad.lo.s32 	%r64, %r63, %r61, %r99;
	cvt.u64.u32 	%rd25, %r3;
	cvt.u64.u32 	%rd26, %r94;
	add.s64 	%rd27, %rd26, %rd25;
	shl.b64 	%rd28, %rd27, 2;
	add.s64 	%rd29, %rd2, %rd28;
	ld.global.u32 	%r65, [%rd29+4];
	mul.wide.s32 	%rd30, %r31, 4;
	add.s64 	%rd31, %rd24, %rd30;
	ld.global.u32 	%r66, [%rd31];
	mad.lo.s32 	%r67, %r66, %r65, %r64;
	ld.global.u32 	%r68, [%rd29+8];
	add.s64 	%rd32, %rd31, %rd30;
	ld.global.u32 	%r69, [%rd32];
	mad.lo.s32 	%r70, %r69, %r68, %r67;
	ld.global.u32 	%r71, [%rd29+12];
	add.s64 	%rd33, %rd32, %rd30;
	ld.global.u32 	%r72, [%rd33];
	mad.lo.s32 	%r99, %r72, %r71, %r70;
	add.s32 	%r94, %r94, 4;
$L__BB2_7:
	setp.eq.s32 	%p6, %r17, 0;
	@%p6 bra 	$L__BB2_12;
	setp.eq.s32 	%p7, %r17, 1;
	@%p7 bra 	$L__BB2_10;
	add.s32 	%r74, %r94, %r3;
	mul.wide.u32 	%rd34, %r74, 4;
	add.s64 	%rd35, %rd2, %rd34;
	ld.global.u32 	%r75, [%rd35];
	mad.lo.s32 	%r76, %r94, %r31, %r2;
	mul.wide.s32 	%rd36, %r76, 4;
	add.s64 	%rd37, %rd1, %rd36;
	ld.global.u32 	%r77, [%rd37];
	mad.lo.s32 	%r78, %r77, %r75, %r99;
	cvt.u64.u32 	%rd38, %r3;
	cvt.u64.u32 	%rd39, %r94;
	add.s64 	%rd40, %rd39, %rd38;
	shl.b64 	%rd41, %rd40, 2;
	add.s64 	%rd42, %rd2, %rd41;
	ld.global.u32 	%r79, [%rd42+4];
	mul.wide.s32 	%rd43, %r31, 4;
	add.s64 	%rd44, %rd37, %rd43;
	ld.global.u32 	%r80, [%rd44];
	mad.lo.s32 	%r99, %r80, %r79, %r78;
	add.s32 	%r94, %r94, 2;
$L__BB2_10:
	and.b32  	%r81, %r30, 1;
	setp.eq.b32 	%p8, %r81, 1;
	not.pred 	%p9, %p8;
	@%p9 bra 	$L__BB2_12;
	add.s32 	%r82, %r94, %r3;
	mul.wide.u32 	%rd45, %r82, 4;
	add.s64 	%rd46, %rd2, %rd45;
	ld.global.u32 	%r83, [%rd46];
	mad.lo.s32 	%r84, %r94, %r31, %r2;
	mul.wide.s32 	%rd47, %r84, 4;
	add.s64 	%rd48, %rd1, %rd47;
	ld.global.u32 	%r85, [%rd48];
	mad.lo.s32 	%r99, %r85, %r83, %r99;
$L__BB2_12:
	cvta.to.global.u64 	%rd49, %rd6;
	mad.lo.s32 	%r86, %r31, %r1, %r2;
	mul.wide.s32 	%rd50, %r86, 4;
	add.s64 	%rd51, %rd49, %rd50;
	st.global.u32 	[%rd51], %r99;
	ret;

}


// ===== COMPILED SASS (sm_100) =====

	.target	sm_100

	.elftype	@"ET_EXEC"


//--------------------- .note.nv.tkinfo           --------------------------
	.section	.note.nv.tkinfo,"",@"SHT_NOTE"
	.sectionflags	@"SHF_NOTE_NV_TKINFO"
	.tkinfo
        /*0018*/ 	.word	0x00000002
        /*0030*/ 	.string	""
        /*0030*/ 	.string	"ptxas"
        /*0030*/ 	.string	"Cuda compilation tools, release 13.0, V13.0.88"
        /*0030*/ 	.string	"Build cuda_13.0.r13.0/compiler.36424714_0"
        /*0030*/ 	.string	"-arch sm_100 -m 64 "



//--------------------- .note.nv.cuinfo           --------------------------
	.section	.note.nv.cuinfo,"",@"SHT_NOTE"
	.sectionflags	@"SHF_NOTE_NV_CUINFO"
        /*0018*/ 	.short	0x0002
        /*001a*/ 	.short	0x0064
        /*001c*/ 	.short	0x0082
	.zero		2


//--------------------- .nv.info                  --------------------------
	.section	.nv.info,"",@"SHT_CUDA_INFO"
	.align	4


	//----- nvinfo : EIATTR_REGCOUNT
	.align		4
        /*0000*/ 	.byte	0x04, 0x2f
        /*0002*/ 	.short	(.L_1 - .L_0)
	.align		4
.L_0:
        /*0004*/ 	.word	index@(_Z3q3aPiS_S_ii)
        /*0008*/ 	.word	0x00000020


	//----- nvinfo : EIATTR_FRAME_SIZE
	.align		4
.L_1:
        /*000c*/ 	.byte	0x04, 0x11
        /*000e*/ 	.short	(.L_3 - .L_2)
	.align		4
.L_2:
        /*0010*/ 	.word	index@(_Z3q3aPiS_S_ii)
        /*0014*/ 	.word	0x00000000


	//----- nvinfo : EIATTR_REGCOUNT
	.align		4
.L_3:
        /*0018*/ 	.byte	0x04, 0x2f
        /*001a*/ 	.short	(.L_5 - .L_4)
	.align		4
.L_4:
        /*001c*/ 	.word	index@(_Z3q3bPiS_S_iii)
        /*0020*/ 	.word	0x00000020


	//----- nvinfo : EIATTR_FRAME_SIZE
	.align		4
.L_5:
        /*0024*/ 	.byte	0x04, 0x11
        /*0026*/ 	.short	(.L_7 - .L_6)
	.align		4
.L_6:
        /*0028*/ 	.word	index@(_Z3q3bPiS_S_iii)
        /*002c*/ 	.word	0x00000000


	//----- nvinfo : EIATTR_REGCOUNT
	.align		4
.L_7:
        /*0030*/ 	.byte	0x04, 0x2f
        /*0032*/ 	.short	(.L_9 - .L_8)
	.align		4
.L_8:
        /*0034*/ 	.word	index@(_Z3q3cPiS_S_ii)
        /*0038*/ 	.word	0x00000020


	//----- nvinfo : EIATTR_FRAME_SIZE
	.align		4
.L_9:
        /*003c*/ 	.byte	0x04, 0x11
        /*003e*/ 	.short	(.L_11 - .L_10)
	.align		4
.L_10:
        /*0040*/ 	.word	index@(_Z3q3cPiS_S_ii)
        /*0044*/ 	.word	0x00000000


	//----- nvinfo : EIATTR_MIN_STACK_SIZE
	.align		4
.L_11:
        /*0048*/ 	.byte	0x04, 0x12
        /*004a*/ 	.short	(.L_13 - .L_12)
	.align		4
.L_12:
        /*004c*/ 	.word	index@(_Z3q3cPiS_S_ii)
        /*0050*/ 	.word	0x00000000


	//----- nvinfo : EIATTR_MIN_STACK_SIZE
	.align		4
.L_13:
        /*0054*/ 	.byte	0x04, 0x12
        /*0056*/ 	.short	(.L_15 - .L_14)
	.align		4
.L_14:
        /*0058*/ 	.word	index@(_Z3q3bPiS_S_iii)
        /*005c*/ 	.word	0x00000000


	//----- nvinfo : EIATTR_MIN_STACK_SIZE
	.align		4
.L_15:
        /*0060*/ 	.byte	0x04, 0x12
        /*0062*/ 	.short	(.L_17 - .L_16)
	.align		4
.L_16:
        /*0064*/ 	.word	index@(_Z3q3aPiS_S_ii)
        /*0068*/ 	.word	0x00000000
.L_17:


//--------------------- .nv.compat                --------------------------
	.section	.nv.compat,"",@"SHT_CUDA_COMPAT_INFO"
	.align	4
        /*0000*/ 	.byte	0x02, 0x09, 0x00, 0x00, 0x02, 0x02, 0x01, 0x00, 0x02, 0x05, 0x05, 0x00, 0x03, 0x07, 0x01, 0x01
        /*0010*/ 	.byte	0x02, 0x03, 0x00, 0x00, 0x02, 0x06, 0x01, 0x00, 0x04, 0x0b, 0x08, 0x00, 0x09, 0x00, 0x00, 0x00
        /*0020*/ 	.byte	0x00, 0x00, 0x00, 0x00


//--------------------- .nv.info._Z3q3cPiS_S_ii   --------------------------
	.section	.nv.info._Z3q3cPiS_S_ii,"",@"SHT_CUDA_INFO"
	.sectionflags	@""
	.align	4


	//----- nvinfo : EIATTR_CUDA_API_VERSION
	.align		4
        /*0000*/ 	.byte	0x04, 0x37
        /*0002*/ 	.short	(.L_19 - .L_18)
.L_18:
        /*0004*/ 	.word	0x00000082


	//----- nvinfo : EIATTR_KPARAM_INFO
	.align		4
.L_19:
        /*0008*/ 	.byte	0x04, 0x17
        /*000a*/ 	.short	(.L_21 - .L_20)
.L_20:
        /*000c*/ 	.word	0x00000000
        /*0010*/ 	.short	0x0004
        /*0012*/ 	.short	0x001c
        /*0014*/ 	.byte	0x00, 0xf0, 0x11, 0x00


	//----- nvinfo : EIATTR_KPARAM_INFO
	.align		4
.L_21:
        /*0018*/ 	.byte	0x04, 0x17
        /*001a*/ 	.short	(.L_23 - .L_22)
.L_22:
        /*001c*/ 	.word	0x00000000
        /*0020*/ 	.short	0x0003
        /*0022*/ 	.short	0x0018
        /*0024*/ 	.byte	0x00, 0xf0, 0x11, 0x00


	//----- nvinfo : EIATTR_KPARAM_INFO
	.align		4
.L_23:
        /*0028*/ 	.byte	0x04, 0x17
        /*002a*/ 	.short	(.L_25 - .L_24)
.L_24:
        /*002c*/ 	.word	0x00000000
        /*0030*/ 	.short	0x0002
        /*0032*/ 	.short	0x0010
        /*0034*/ 	.byte	0x00, 0xf5, 0x21, 0x00


	//----- nvinfo : EIATTR_KPARAM_INFO
	.align		4
.L_25:
        /*0038*/ 	.byte	0x04, 0x17
        /*003a*/ 	.short	(.L_27 - .L_26)
.L_26:
        /*003c*/ 	.word	0x00000000
        /*0040*/ 	.short	0x0001
        /*0042*/ 	.short	0x0008
        /*0044*/ 	.byte	0x00, 0xf5, 0x21, 0x00


	//----- nvinfo : EIATTR_KPARAM_INFO
	.align		4
.L_27:
        /*0048*/ 	.byte	0x04, 0x17
        /*004a*/ 	.short	(.L_29 - .L_28)
.L_28:
        /*004c*/ 	.word	0x00000000
        /*0050*/ 	.short	0x0000
        /*0052*/ 	.short	0x0000
        /*0054*/ 	.byte	0x00, 0xf5, 0x21, 0x00


	//----- nvinfo : EIATTR_SPARSE_MMA_MASK
	.align		4
.L_29:
        /*0058*/ 	.byte	0x03, 0x50
        /*005a*/ 	.short	0x0000


	//----- nvinfo : EIATTR_MAXREG_COUNT
	.align		4
        /*005c*/ 	.byte	0x03, 0x1b
        /*005e*/ 	.short	0x00ff


	//----- nvinfo : EIATTR_MERCURY_ISA_VERSION
	.align		4
        /*0060*/ 	.byte	0x03, 0x5f
        /*0062*/ 	.short	0x0101


	//----- nvinfo : EIATTR_VRC_CTA_INIT_COUNT
	.align		4
        /*0064*/ 	.byte	0x02, 0x4a
	.zero		1
	.zero		1


	//----- nvinfo : EIATTR_EXIT_INSTR_OFFSETS
	.align		4
        /*0068*/ 	.byte	0x04, 0x1c
        /*006a*/ 	.short	(.L_31 - .L_30)


	//   ....[0]....
.L_30:
        /*006c*/ 	.word	0x00000890


	//----- nvinfo : EIATTR_CBANK_PARAM_SIZE
	.align		4
.L_31:
        /*0070*/ 	.byte	0x03, 0x19
        /*0072*/ 	.short	0x0020


	//----- nvinfo : EIATTR_PARAM_CBANK
	.align		4
        /*0074*/ 	.byte	0x04, 0x0a
        /*0076*/ 	.short	(.L_33 - .L_32)
	.align		4
.L_32:
        /*0078*/ 	.word	index@(.nv.constant0._Z3q3cPiS_S_ii)
        /*007c*/ 	.short	0x0380
        /*007e*/ 	.short	0x0020


	//----- nvinfo : EIATTR_SW_WAR
	.align		4
.L_33:
        /*0080*/ 	.byte	0x04, 0x36
        /*0082*/ 	.short	(.L_35 - .L_34)
.L_34:
        /*0084*/ 	.word	0x00000008
.L_35:


//--------------------- .nv.info._Z3q3bPiS_S_iii  --------------------------
	.section	.nv.info._Z3q3bPiS_S_iii,"",@"SHT_CUDA_INFO"
	.sectionflags	@""
	.align	4


	//----- nvinfo : EIATTR_CUDA_API_VERSION
	.align		4
        /*0000*/ 	.byte	0x04, 0x37
        /*0002*/ 	.short	(.L_37 - .L_36)
.L_36:
        /*0004*/ 	.word	0x00000082


	//----- nvinfo : EIATTR_KPARAM_INFO
	.align		4
.L_37:
        /*0008*/ 	.byte	0x04, 0x17
        /*000a*/ 	.short	(.L_39 - .L_38)
.L_38:
        /*000c*/ 	.word	0x00000000
        /*0010*/ 	.short	0x0005
        /*0012*/ 	.short	0x0020
        /*0014*/ 	.byte	0x00, 0xf0, 0x11, 0x00


	//----- nvinfo : EIATTR_KPARAM_INFO
	.align		4
.L_39:
        /*0018*/ 	.byte	0x04, 0x17
        /*001a*/ 	.short	(.L_41 - .L_40)
.L_40:
        /*001c*/ 	.word	0x00000000
        /*0020*/ 	.short	0x0004
        /*0022*/ 	.short	0x001c
        /*0024*/ 	.byte	0x00, 0xf0, 0x11, 0x00


	//----- nvinfo : EIATTR_KPARAM_INFO
	.align		4
.L_41:
        /*0028*/ 	.byte	0x04, 0x17
        /*002a*/ 	.short	(.L_43 - .L_42)
.L_42:
        /*002c*/ 	.word	0x00000000
        /*0030*/ 	.short	0x0003
        /*0032*/ 	.short	0x0018
        /*0034*/ 	.byte	0x00, 0xf0, 0x11, 0x00


	//----- nvinfo : EIATTR_KPARAM_INFO
	.align		4
.L_43:
        /*0038*/ 	.byte	0x04, 0x17
        /*003a*/ 	.short	(.L_45 - .L_44)
.L_44:
        /*003c*/ 	.word	0x00000000
        /*0040*/ 	.short	0x0002
        /*0042*/ 	.short	0x0010
        /*0044*/ 	.byte	0x00, 0xf5, 0x21, 0x00


	//----- nvinfo : EIATTR_KPARAM_INFO
	.align		4
.L_45:
        /*0048*/ 	.byte	0x04, 0x17
        /*004a*/ 	.short	(.L_47 - .L_46)
.L_46:
        /*004c*/ 	.word	0x00000000
        /*0050*/ 	.short	0x0001
        /*0052*/ 	.short	0x0008
        /*0054*/ 	.byte	0x00, 0xf5, 0x21, 0x00


	//----- nvinfo : EIATTR_KPARAM_INFO
	.align		4
.L_47:
        /*0058*/ 	.byte	0x04, 0x17
        /*005a*/ 	.short	(.L_49 - .L_48)
.L_48:
        /*005c*/ 	.word	0x00000000
        /*0060*/ 	.short	0x0000
        /*0062*/ 	.short	0x0000
        /*0064*/ 	.byte	0x00, 0xf5, 0x21, 0x00


	//----- nvinfo : EIATTR_SPARSE_MMA_MASK
	.align		4
.L_49:
        /*0068*/ 	.byte	0x03, 0x50
        /*006a*/ 	.short	0x0000


	//----- nvinfo : EIATTR_MAXREG_COUNT
	.align		4
        /*006c*/ 	.byte	0x03, 0x1b
        /*006e*/ 	.short	0x00ff


	//----- nvinfo : EIATTR_MERCURY_ISA_VERSION
	.align		4
        /*0070*/ 	.byte	0x03, 0x5f
        /*0072*/ 	.short	0x0101


	//----- nvinfo : EIATTR_VRC_CTA_INIT_COUNT
	.align		4
        /*0074*/ 	.byte	0x02, 0x4a
	.zero		1
	.zero		1


	//----- nvinfo : EIATTR_EXIT_INSTR_OFFSETS
	.align		4
        /*0078*/ 	.byte	0x04, 0x1c
        /*007a*/ 	.short	(.L_51 - .L_50)


	//   ....[0]....
.L_50:
        /*007c*/ 	.word	0x00000030


	//   ....[1]....
        /*0080*/ 	.word	0x00000910


	//   ....[2]....
        /*0084*/ 	.word	0x00000b00


	//   ....[3]....
        /*0088*/ 	.word	0x00000c10


	//   ....[4]....
        /*008c*/ 	.word	0x00000ce0


	//   ....[5]....
        /*0090*/ 	.word	0x00000d40


	//----- nvinfo : EIATTR_CBANK_PARAM_SIZE
	.align		4
.L_51:
        /*0094*/ 	.byte	0x03, 0x19
        /*0096*/ 	.short	0x0024


	//----- nvinfo : EIATTR_PARAM_CBANK
	.align		4
        /*0098*/ 	.byte	0x04, 0x0a
        /*009a*/ 	.short	(.L_53 - .L_52)
	.align		4
.L_52:
        /*009c*/ 	.word	index@(.nv.constant0._Z3q3bPiS_S_iii)
        /*00a0*/ 	.short	0x0380
        /*00a2*/ 	.short	0x0024


	//----- nvinfo : EIATTR_SW_WAR
	.align		4
.L_53:
        /*00a4*/ 	.byte	0x04, 0x36
        /*00a6*/ 	.short	(.L_55 - .L_54)
.L_54:
        /*00a8*/ 	.word	0x00000008
.L_55:


//--------------------- .nv.info._Z3q3aPiS_S_ii   --------------------------
	.section	.nv.info._Z3q3aPiS_S_ii,"",@"SHT_CUDA_INFO"
	.sectionflags	@""
	.align	4


	//----- nvinfo : EIATTR_CUDA_API_VERSION
	.align		4
        /*0000*/ 	.byte	0x04, 0x37
        /*0002*/ 	.short	(.L_57 - .L_56)
.L_56:
        /*0004*/ 	.word	0x00000082


	//----- nvinfo : EIATTR_KPARAM_INFO
	.align		4
.L_57:
        /*0008*/ 	.byte	0x04, 0x17
        /*000a*/ 	.short	(.L_59 - .L_58)
.L_58:
        /*000c*/ 	.word	0x00000000
        /*0010*/ 	.short	0x0004
        /*0012*/ 	.short	0x001c
        /*0014*/ 	.byte	0x00, 0xf0, 0x11, 0x00


	//----- nvinfo : EIATTR_KPARAM_INFO
	.align		4
.L_59:
        /*0018*/ 	.byte	0x04, 0x17
        /*001a*/ 	.short	(.L_61 - .L_60)
.L_60:
        /*001c*/ 	.word	0x00000000
        /*0020*/ 	.short	0x0003
        /*0022*/ 	.short	0x0018
        /*0024*/ 	.byte	0x00, 0xf0, 0x11, 0x00


	//----- nvinfo : EIATTR_KPARAM_INFO
	.align		4
.L_61:
        /*0028*/ 	.byte	0x04, 0x17
        /*002a*/ 	.short	(.L_63 - .L_62)
.L_62:
        /*002c*/ 	.word	0x00000000
        /*0030*/ 	.short	0x0002
        /*0032*/ 	.short	0x0010
        /*0034*/ 	.byte	0x00, 0xf5, 0x21, 0x00


	//----- nvinfo : EIATTR_KPARAM_INFO
	.align		4
.L_63:
        /*0038*/ 	.byte	0x04, 0x17
        /*003a*/ 	.short	(.L_65 - .L_64)
.L_64:
        /*003c*/ 	.word	0x00000000
        /*0040*/ 	.short	0x0001
        /*0042*/ 	.short	0x0008
        /*0044*/ 	.byte	0x00, 0xf5, 0x21, 0x00


	//----- nvinfo : EIATTR_KPARAM_INFO
	.align		4
.L_65:
        /*0048*/ 	.byte	0x04, 0x17
        /*004a*/ 	.short	(.L_67 - .L_66)
.L_66:
        /*004c*/ 	.word	0x00000000
        /*0050*/ 	.short	0x0000
        /*0052*/ 	.short	0x0000
        /*0054*/ 	.byte	0x00, 0xf5, 0x21, 0x00


	//----- nvinfo : EIATTR_SPARSE_MMA_MASK
	.align		4
.L_67:
        /*0058*/ 	.byte	0x03, 0x50
        /*005a*/ 	.short	0x0000


	//----- nvinfo : EIATTR_MAXREG_COUNT
	.align		4
        /*005c*/ 	.byte	0x03, 0x1b
        /*005e*/ 	.short	0x00ff


	//----- nvinfo : EIATTR_MERCURY_ISA_VERSION
	.align		4
        /*0060*/ 	.byte	0x03, 0x5f
        /*0062*/ 	.short	0x0101


	//----- nvinfo : EIATTR_VRC_CTA_INIT_COUNT
	.align		4
        /*0064*/ 	.byte	0x02, 0x4a
	.zero		1
	.zero		1


	//----- nvinfo : EIATTR_EXIT_INSTR_OFFSETS
	.align		4
        /*0068*/ 	.byte	0x04, 0x1c
        /*006a*/ 	.short	(.L_69 - .L_68)


	//   ....[0]....
.L_68:
        /*006c*/ 	.word	0x00000030


	//   ....[1]....
        /*0070*/ 	.word	0x00000a80


	//   ....[2]....
        /*0074*/ 	.word	0x00000bf0


	//   ....[3]....
        /*0078*/ 	.word	0x00000d10


	//   ....[4]....
        /*007c*/ 	.word	0x00000e10


	//   ....[5]....
        /*0080*/ 	.word	0x00000e60


	//----- nvinfo : EIATTR_CBANK_PARAM_SIZE
	.align		4
.L_69:
        /*0084*/ 	.byte	0x03, 0x19
        /*0086*/ 	.short	0x0020


	//----- nvinfo : EIATTR_PARAM_CBANK
	.align		4
        /*0088*/ 	.byte	0x04, 0x0a
        /*008a*/ 	.short	(.L_71 - .L_70)
	.align		4
.L_70:
        /*008c*/ 	.word	index@(.nv.constant0._Z3q3aPiS_S_ii)
        /*0090*/ 	.short	0x0380
        /*0092*/ 	.short	0x0020


	//----- nvinfo : EIATTR_SW_WAR
	.align		4
.L_71:
        /*0094*/ 	.byte	0x04, 0x36
        /*0096*/ 	.short	(.L_73 - .L_72)
.L_72:
        /*0098*/ 	.word	0x00000008
.L_73:


//--------------------- .nv.callgraph             --------------------------
	.section	.nv.callgraph,"",@"SHT_CUDA_CALLGRAPH"
	.align	4
	.sectionentsize	8
	.align		4
        /*0000*/ 	.word	0x00000000
	.align		4
        /*0004*/ 	.word	0xffffffff
	.align		4
        /*0008*/ 	.word	0x00000000
	.align		4
        /*000c*/ 	.word	0xfffffffe
	.align		4
        /*0010*/ 	.word	0x00000000
	.align		4
        /*0014*/ 	.word	0xfffffffd
	.align		4
        /*0018*/ 	.word	0x00000000
	.align		4
        /*001c*/ 	.word	0xfffffffc


//--------------------- .text._Z3q3cPiS_S_ii      --------------------------
	.section	.text._Z3q3cPiS_S_ii,"ax",@progbits
	.align	128
        .global         _Z3q3cPiS_S_ii
        .type           _Z3q3cPiS_S_ii,@function
        .size           _Z3q3cPiS_S_ii,(.L_x_28 - _Z3q3cPiS_S_ii)
        .other          _Z3q3cPiS_S_ii,@"STO_CUDA_ENTRY STV_DEFAULT"
_Z3q3cPiS_S_ii:
.text._Z3q3cPiS_S_ii:
[----:B------:R-:W-:Y:S08]  /*0000*/  LDC R1, c[0x0][0x37c] ;  /* 0x0000df00ff017b82 */ /* 0x000ff00000000800 */
[----:B------:R-:W0:Y:S01]  /*0010*/  LDC R0, c[0x0][0x398] ;  /* 0x0000e600ff007b82 */ /* 0x000e220000000800 */
[----:B------:R-:W1:Y:S01]  /*0020*/  S2R R17, SR_TID.Y ;  /* 0x0000000000117919 */ /* 0x000e620000002200 */
[----:B------:R-:W2:Y:S01]  /*0030*/  LDCU.64 UR4, c[0x0][0x358] ;  /* 0x00006b00ff0477ac */ /* 0x000ea20008000a00 */
[----:B------:R-:W-:Y:S01]  /*0040*/  HFMA2 R26, -RZ, RZ, 0, 0 ;  /* 0x00000000ff1a7431 */ /* 0x000fe200000001ff */
[----:B------:R-:W3:Y:S01]  /*0050*/  S2R R16, SR_TID.X ;  /* 0x0000000000107919 */ /* 0x000ee20000002100 */
[----:B0-----:R-:W-:-:S13]  /*0060*/  ISETP.GE.AND P0, PT, R0, 0x1, PT ;  /* 0x000000010000780c */ /* 0x001fda0003f06270 */
[----:B-123--:R-:W-:Y:S05]  /*0070*/  @!P0 BRA `(.L_x_0) ;  /* 0x0000000400f08947 */ /* 0x00efea0003800000 */
[C---:B------:R-:W-:Y:S01]  /*0080*/  ISETP.GE.U32.AND P1, PT, R0.reuse, 0x8, PT ;  /* 0x000000080000780c */ /* 0x040fe20003f26070 */
[----:B------:R-:W-:Y:S01]  /*0090*/  IMAD R19, R17, R0, RZ ;  /* 0x0000000011137224 */ /* 0x000fe200078e02ff */
[----:B------:R-:W-:Y:S02]  /*00a0*/  LOP3.LUT R24, R0, 0x7, RZ, 0xc0, !PT ;  /* 0x0000000700187812 */ /* 0x000fe400078ec0ff */
[----:B------:R-:W-:Y:S02]  /*00b0*/  MOV R20, RZ ;  /* 0x000000ff00147202 */ /* 0x000fe40000000f00 */
[----:B------:R-:W-:Y:S02]  /*00c0*/  ISETP.NE.AND P0, PT, R24, RZ, PT ;  /* 0x000000ff1800720c */ /* 0x000fe40003f05270 */
[----:B------:R-:W-:-:S05]  /*00d0*/  MOV R26, RZ ;  /* 0x000000ff001a7202 */ /* 0x000fca0000000f00 */
[----:B------:R-:W-:Y:S06]  /*00e0*/  @!P1 BRA `(.L_x_1) ;  /* 0x0000000000c89947 */ /* 0x000fec0003800000 */
[----:B------:R-:W0:Y:S01]  /*00f0*/  LDC.64 R2, c[0x0][0x380] ;  /* 0x0000e000ff027b82 */ /* 0x000e220000000a00 */
[----:B------:R-:W-:Y:S02]  /*0100*/  LOP3.LUT R20, R0, 0x7ffffff8, RZ, 0xc0, !PT ;  /* 0x7ffffff800147812 */ /* 0x000fe400078ec0ff */
[----:B------:R-:W-:Y:S02]  /*0110*/  MOV R26, RZ ;  /* 0x000000ff001a7202 */ /* 0x000fe40000000f00 */
[----:B------:R-:W-:Y:S02]  /*0120*/  MOV R21, R16 ;  /* 0x0000001000157202 */ /* 0x000fe40000000f00 */
[----:B------:R-:W-:Y:S01]  /*0130*/  IADD3 R18, PT, PT, -R20, RZ, RZ ;  /* 0x000000ff14127210 */ /* 0x000fe20007ffe1ff */
[----:B0-----:R-:W-:-:S03]  /*0140*/  IMAD.WIDE.U32 R2, R19, 0x4, R2 ;  /* 0x0000000413027825 */ /* 0x001fc600078e0002 */
[----:B------:R-:W-:-:S04]  /*0150*/  IADD3 R5, P1, PT, R2, 0x10, RZ ;  /* 0x0000001002057810 */ /* 0x000fc80007f3e0ff */
[----:B------:R-:W-:-:S09]  /*0160*/  IADD3.X R6, PT, PT, RZ, R3, RZ, P1, !PT ;  /* 0x00000003ff067210 */ /* 0x000fd20000ffe4ff */
.L_x_2:
[----:B------:R-:W0:Y:S01]  /*0170*/  LDC.64 R28, c[0x0][0x388] ;  /* 0x0000e200ff1c7b82 */ /* 0x000e220000000a00 */
[----:B------:R-:W-:Y:S02]  /*0180*/  MOV R2, R5 ;  /* 0x0000000500027202 */ /* 0x000fe40000000f00 */
[----:B------:R-:W-:-:S05]  /*0190*/  MOV R3, R6 ;  /* 0x0000000600037202 */ /* 0x000fca0000000f00 */
[----:B------:R-:W2:Y:S01]  /*01a0*/  LDG.E R13, desc[UR4][R2.64+-0x10] ;  /* 0xfffff004020d7981 */ /* 0x000ea2000c1e1900 */
[----:B------:R-:W1:Y:S03]  /*01b0*/  LDC R23, c[0x0][0x39c] ;  /* 0x0000e700ff177b82 */ /* 0x000e660000000800 */
[----:B------:R-:W3:Y:S04]  /*01c0*/  LDG.E R22, desc[UR4][R2.64+-0xc] ;  /* 0xfffff40402167981 */ /* 0x000ee8000c1e1900 */
[----:B------:R-:W4:Y:S01]  /*01d0*/  LDG.E R27, desc[UR4][R2.64+-0x8] ;  /* 0xfffff804021b7981 */ /* 0x000f22000c1e1900 */
[----:B0-----:R-:W-:-:S05]  /*01e0*/  IMAD.WIDE R28, R21, 0x4, R28 ;  /* 0x00000004151c7825 */ /* 0x001fca00078e021c */
[----:B------:R-:W2:Y:S01]  /*01f0*/  LDG.E R12, desc[UR4][R28.64] ;  /* 0x000000041c0c7981 */ /* 0x000ea2000c1e1900 */
[----:B-1----:R-:W-:-:S05]  /*0200*/  IMAD.WIDE R14, R23, 0x4, R28 ;  /* 0x00000004170e7825 */ /* 0x002fca00078e021c */
[----:B------:R0:W3:Y:S01]  /*0210*/  LDG.E R25, desc[UR4][R14.64] ;  /* 0x000000040e197981 */ /* 0x0000e2000c1e1900 */
[----:B------:R-:W-:-:S03]  /*0220*/  IMAD.WIDE R10, R23, 0x4, R14 ;  /* 0x00000004170a7825 */ /* 0x000fc600078e020e */
[----:B------:R-:W5:Y:S01]  /*0230*/  LDG.E R28, desc[UR4][R2.64+-0x4] ;  /* 0xfffffc04021c7981 */ /* 0x000f62000c1e1900 */
[----:B------:R-:W-:-:S03]  /*0240*/  IMAD.WIDE R8, R23, 0x4, R10 ;  /* 0x0000000417087825 */ /* 0x000fc600078e020a */
[----:B------:R-:W4:Y:S01]  /*0250*/  LDG.E R10, desc[UR4][R10.64] ;  /* 0x000000040a0a7981 */ /* 0x000f22000c1e1900 */
[----:B------:R-:W-:-:S03]  /*0260*/  IMAD.WIDE R4, R23, 0x4, R8 ;  /* 0x0000000417047825 */ /* 0x000fc600078e0208 */
[----:B------:R-:W5:Y:S01]  /*0270*/  LDG.E R9, desc[UR4][R8.64] ;  /* 0x0000000408097981 */ /* 0x000f62000c1e1900 */
[----:B------:R-:W-:-:S03]  /*0280*/  IMAD.WIDE R6, R23, 0x4, R4 ;  /* 0x0000000417067825 */ /* 0x000fc600078e0204 */
[----:B------:R-:W5:Y:S04]  /*0290*/  LDG.E R11, desc[UR4][R2.64+0x4] ;  /* 0x00000404020b7981 */ /* 0x000f68000c1e1900 */
[----:B------:R-:W5:Y:S04]  /*02a0*/  LDG.E R4, desc[UR4][R4.64] ;  /* 0x0000000404047981 */ /* 0x000f68000c1e1900 */
[----:B------:R-:W5:Y:S04]  /*02b0*/  LDG.E R8, desc[UR4][R2.64+0xc] ;  /* 0x00000c0402087981 */ /* 0x000f68000c1e1900 */
[----:B------:R-:W5:Y:S01]  /*02c0*/  LDG.E R5, desc[UR4][R2.64] ;  /* 0x0000000402057981 */ /* 0x000f62000c1e1900 */
[----:B--2---:R-:W-:-:S02]  /*02d0*/  IMAD R26, R13, R12, R26 ;  /* 0x0000000c0d1a7224 */ /* 0x004fc400078e021a */
[C---:B------:R-:W-:Y:S02]  /*02e0*/  IMAD.WIDE R12, R23.reuse, 0x4, R6 ;  /* 0x00000004170c7825 */ /* 0x040fe400078e0206 */
[----:B------:R-:W2:Y:S02]  /*02f0*/  LDG.E R6, desc[UR4][R6.64] ;  /* 0x0000000406067981 */ /* 0x000ea4000c1e1900 */
[----:B0-----:R-:W-:Y:S02]  /*0300*/  IMAD.WIDE R14, R23, 0x4, R12 ;  /* 0x00000004170e7825 */ /* 0x001fe400078e020c */
[----:B------:R-:W2:Y:S04]  /*0310*/  LDG.E R29, desc[UR4][R12.64] ;  /* 0x000000040c1d7981 */ /* 0x000ea8000c1e1900 */
[----:B------:R-:W2:Y:S04]  /*0320*/  LDG.E R15, desc[UR4][R14.64] ;  /* 0x000000040e0f7981 */ /* 0x000ea8000c1e1900 */
[----:B------:R-:W2:Y:S01]  /*0330*/  LDG.E R12, desc[UR4][R2.64+0x8] ;  /* 0x00000804020c7981 */ /* 0x000ea2000c1e1900 */
[----:B---3--:R-:W-:Y:S01]  /*0340*/  IMAD R22, R22, R25, R26 ;  /* 0x0000001916167224 */ /* 0x008fe200078e021a */
[----:B------:R-:W-:-:S03]  /*0350*/  IADD3 R18, PT, PT, R18, 0x8, RZ ;  /* 0x0000000812127810 */ /* 0x000fc60007ffe0ff */
[----:B----4-:R-:W-:Y:S01]  /*0360*/  IMAD R10, R27, R10, R22 ;  /* 0x0000000a1b0a7224 */ /* 0x010fe200078e0216 */
[----:B------:R-:W-:-:S03]  /*0370*/  ISETP.NE.AND P1, PT, R18, RZ, PT ;  /* 0x000000ff1200720c */ /* 0x000fc60003f25270 */
[----:B-----5:R-:W-:Y:S01]  /*0380*/  IMAD R9, R28, R9, R10 ;  /* 0x000000091c097224 */ /* 0x020fe200078e020a */
[----:B------:R-:W-:-:S03]  /*0390*/  LEA R21, R23, R21, 0x3 ;  /* 0x0000001517157211 */ /* 0x000fc600078e18ff */
[----:B------:R-:W-:Y:S01]  /*03a0*/  IMAD R4, R5, R4, R9 ;  /* 0x0000000405047224 */ /* 0x000fe200078e0209 */
[----:B------:R-:W-:-:S03]  /*03b0*/  IADD3 R5, P2, PT, R2, 0x20, RZ ;  /* 0x0000002002057810 */ /* 0x000fc60007f5e0ff */
[----:B--2---:R-:W-:Y:S01]  /*03c0*/  IMAD R4, R11, R6, R4 ;  /* 0x000000060b047224 */ /* 0x004fe200078e0204 */
[----:B------:R-:W-:-:S03]  /*03d0*/  IADD3.X R6, PT, PT, RZ, R3, RZ, P2, !PT ;  /* 0x00000003ff067210 */ /* 0x000fc600017fe4ff */
[----:B------:R-:W-:-:S04]  /*03e0*/  IMAD R4, R12, R29, R4 ;  /* 0x0000001d0c047224 */ /* 0x000fc800078e0204 */
[----:B------:R-:W-:Y:S01]  /*03f0*/  IMAD R26, R8, R15, R4 ;  /* 0x0000000f081a7224 */ /* 0x000fe200078e0204 */
[----:B------:R-:W-:Y:S06]  /*0400*/  @P1 BRA `(.L_x_2) ;  /* 0xfffffffc00581947 */ /* 0x000fec000383ffff */
.L_x_1:
[----:B------:R-:W-:Y:S05]  /*0410*/  @!P0 BRA `(.L_x_0) ;  /* 0x0000000400088947 */ /* 0x000fea0003800000 */
[----:B------:R-:W-:Y:S02]  /*0420*/  ISETP.GE.U32.AND P1, PT, R24, 0x4, PT ;  /* 0x000000041800780c */ /* 0x000fe40003f26070 */
[----:B------:R-:W-:-:S04]  /*0430*/  LOP3.LUT R14, R0, 0x3, RZ, 0xc0, !PT ;  /* 0x00000003000e7812 */ /* 0x000fc800078ec0ff */
[----:B------:R-:W-:-:S07]  /*0440*/  ISETP.NE.AND P0, PT, R14, RZ, PT ;  /* 0x000000ff0e00720c */ /* 0x000fce0003f05270 */
[----:B------:R-:W-:Y:S06]  /*0450*/  @!P1 BRA `(.L_x_3) ;  /* 0x0000000000709947 */ /* 0x000fec0003800000 */
[----:B------:R-:W0:Y:S01]  /*0460*/  LDC R11, c[0x0][0x39c] ;  /* 0x0000e700ff0b7b82 */ /* 0x000e220000000800 */
[----:B------:R-:W1:Y:S01]  /*0470*/  LDCU.64 UR6, c[0x0][0x380] ;  /* 0x00007000ff0677ac */ /* 0x000e620008000a00 */
[CC--:B------:R-:W-:Y:S02]  /*0480*/  IADD3 R3, PT, PT, R19.reuse, R20.reuse, RZ ;  /* 0x0000001413037210 */ /* 0x0c0fe40007ffe0ff */
[----:B------:R-:W-:-:S04]  /*0490*/  IADD3 R8, P1, PT, R19, R20, RZ ;  /* 0x0000001413087210 */ /* 0x000fc80007f3e0ff */
[----:B------:R-:W2:Y:S08]  /*04a0*/  LDC.64 R4, c[0x0][0x388] ;  /* 0x0000e200ff047b82 */ /* 0x000eb00000000a00 */
[----:B------:R-:W3:Y:S01]  /*04b0*/  LDC.64 R12, c[0x0][0x380] ;  /* 0x0000e000ff0c7b82 */ /* 0x000ee20000000a00 */
[----:B0-----:R-:W-:-:S04]  /*04c0*/  IMAD R7, R20, R11, R16 ;  /* 0x0000000b14077224 */ /* 0x001fc800078e0210 */
[----:B--2---:R-:W-:-:S04]  /*04d0*/  IMAD.WIDE R4, R7, 0x4, R4 ;  /* 0x0000000407047825 */ /* 0x004fc800078e0204 */
[----:B------:R-:W-:Y:S02]  /*04e0*/  IMAD.WIDE R6, R11, 0x4, R4 ;  /* 0x000000040b067825 */ /* 0x000fe400078e0204 */
[----:B------:R-:W2:Y:S02]  /*04f0*/  LDG.E R4, desc[UR4][R4.64] ;  /* 0x0000000404047981 */ /* 0x000ea4000c1e1900 */
[----:B---3--:R-:W-:Y:S01]  /*0500*/  IMAD.WIDE.U32 R12, R3, 0x4, R12 ;  /* 0x00000004030c7825 */ /* 0x008fe200078e000c */
[----:B------:R-:W-:Y:S02]  /*0510*/  IADD3.X R3, PT, PT, RZ, RZ, RZ, P1, !PT ;  /* 0x000000ffff037210 */ /* 0x000fe40000ffe4ff */
[----:B-1----:R-:W-:-:S03]  /*0520*/  LEA R2, P1, R8, UR6, 0x2 ;  /* 0x0000000608027c11 */ /* 0x002fc6000f8210ff */
[----:B------:R-:W2:Y:S01]  /*0530*/  LDG.E R13, desc[UR4][R12.64] ;  /* 0x000000040c0d7981 */ /* 0x000ea2000c1e1900 */
[----:B------:R-:W-:Y:S01]  /*0540*/  LEA.HI.X R3, R8, UR7, R3, 0x2, P1 ;  /* 0x0000000708037c11 */ /* 0x000fe200088f1403 */
[C---:B------:R-:W-:Y:S02]  /*0550*/  IMAD.WIDE R8, R11.reuse, 0x4, R6 ;  /* 0x000000040b087825 */ /* 0x040fe400078e0206 */
[----:B------:R-:W3:Y:S04]  /*0560*/  LDG.E R6, desc[UR4][R6.64] ;  /* 0x0000000406067981 */ /* 0x000ee8000c1e1900 */
[----:B------:R-:W3:Y:S01]  /*0570*/  LDG.E R15, desc[UR4][R2.64+0x4] ;  /* 0x00000404020f7981 */ /* 0x000ee2000c1e1900 */
[----:B------:R-:W-:-:S03]  /*0580*/  IMAD.WIDE R10, R11, 0x4, R8 ;  /* 0x000000040b0a7825 */ /* 0x000fc600078e0208 */
[----:B------:R-:W4:Y:S04]  /*0590*/  LDG.E R21, desc[UR4][R8.64] ;  /* 0x0000000408157981 */ /* 0x000f28000c1e1900 */
[----:B------:R-:W4:Y:S04]  /*05a0*/  LDG.E R18, desc[UR4][R2.64+0x8] ;  /* 0x0000080402127981 */ /* 0x000f28000c1e1900 */
[----:B------:R-:W5:Y:S04]  /*05b0*/  LDG.E R22, desc[UR4][R2.64+0xc] ;  /* 0x00000c0402167981 */ /* 0x000f68000c1e1900 */
[----:B------:R-:W5:Y:S01]  /*05c0*/  LDG.E R10, desc[UR4][R10.64] ;  /* 0x000000040a0a7981 */ /* 0x000f62000c1e1900 */
[----:B------:R-:W-:Y:S01]  /*05d0*/  IADD3 R20, PT, PT, R20, 0x4, RZ ;  /* 0x0000000414147810 */ /* 0x000fe20007ffe0ff */
[----:B--2---:R-:W-:-:S04]  /*05e0*/  IMAD R26, R13, R4, R26 ;  /* 0x000000040d1a7224 */ /* 0x004fc800078e021a */
[----:B---3--:R-:W-:-:S04]  /*05f0*/  IMAD R15, R15, R6, R26 ;  /* 0x000000060f0f7224 */ /* 0x008fc800078e021a */
[----:B----4-:R-:W-:-:S04]  /*0600*/  IMAD R15, R18, R21, R15 ;  /* 0x00000015120f7224 */ /* 0x010fc800078e020f */
[----:B-----5:R-:W-:-:S07]  /*0610*/  IMAD R26, R22, R10, R15 ;  /* 0x0000000a161a7224 */ /* 0x020fce00078e020f */
.L_x_3:
[----:B------:R-:W-:Y:S05]  /*0620*/  @!P0 BRA `(.L_x_0) ;  /* 0x0000000000848947 */ /* 0x000fea0003800000 */
[----:B------:R-:W-:Y:S01]  /*0630*/  ISETP.NE.AND P1, PT, R14, 0x1, PT ;  /* 0x000000010e00780c */ /* 0x000fe20003f25270 */
[----:B------:R-:W0:Y:S01]  /*0640*/  LDC.64 R8, c[0x0][0x388] ;  /* 0x0000e200ff087b82 */ /* 0x000e220000000a00 */
[----:B------:R-:W-:-:S04]  /*0650*/  LOP3.LUT R0, R0, 0x1, RZ, 0xc0, !PT ;  /* 0x0000000100007812 */ /* 0x000fc800078ec0ff */
[----:B------:R-:W-:-:S03]  /*0660*/  ISETP.NE.U32.AND P0, PT, R0, 0x1, PT ;  /* 0x000000010000780c */ /* 0x000fc60003f05070 */
[----:B------:R-:W1:Y:S04]  /*0670*/  LDC.64 R10, c[0x0][0x380] ;  /* 0x0000e000ff0a7b82 */ /* 0x000e680000000a00 */
[CC--:B------:R-:W-:Y:S02]  /*0680*/  @P1 IADD3 R21, PT, PT, R19.reuse, R20.reuse, RZ ;  /* 0x0000001413151210 */ /* 0x0c0fe40007ffe0ff */
[----:B------:R-:W-:Y:S02]  /*0690*/  @P1 IADD3 R0, P2, PT, R19, R20, RZ ;  /* 0x0000001413001210 */ /* 0x000fe40007f5e0ff */
[----:B------:R-:W2:Y:S02]  /*06a0*/  @P1 LDC R15, c[0x0][0x39c] ;  /* 0x0000e700ff0f1b82 */ /* 0x000ea40000000800 */
[----:B------:R-:W-:-:S06]  /*06b0*/  @P1 IADD3.X R12, PT, PT, RZ, RZ, RZ, P2, !PT ;  /* 0x000000ffff0c1210 */ /* 0x000fcc00017fe4ff */
[----:B------:R-:W3:Y:S08]  /*06c0*/  @P1 LDC.64 R6, c[0x0][0x380] ;  /* 0x0000e000ff061b82 */ /* 0x000ef00000000a00 */
[----:B------:R-:W4:Y:S01]  /*06d0*/  @!P0 LDC R13, c[0x0][0x39c] ;  /* 0x0000e700ff0d8b82 */ /* 0x000f220000000800 */
[----:B-1----:R-:W-:-:S06]  /*06e0*/  @P1 IMAD.WIDE.U32 R10, R21, 0x4, R10 ;  /* 0x00000004150a1825 */ /* 0x002fcc00078e000a */
[----:B------:R-:W5:Y:S01]  /*06f0*/  @P1 LDG.E R11, desc[UR4][R10.64] ;  /* 0x000000040a0b1981 */ /* 0x000f62000c1e1900 */
[----:B------:R-:W1:Y:S01]  /*0700*/  LDC.64 R2, c[0x0][0x380] ;  /* 0x0000e000ff027b82 */ /* 0x000e620000000a00 */
[C---:B--2---:R-:W-:Y:S01]  /*0710*/  @P1 IMAD R23, R20.reuse, R15, R16 ;  /* 0x0000000f14171224 */ /* 0x044fe200078e0210 */
[----:B------:R-:W-:-:S03]  /*0720*/  @P1 IADD3 R20, PT, PT, R20, 0x2, RZ ;  /* 0x0000000214141810 */ /* 0x000fc60007ffe0ff */
[----:B0-----:R-:W-:-:S03]  /*0730*/  @P1 IMAD.WIDE R8, R23, 0x4, R8 ;  /* 0x0000000417081825 */ /* 0x001fc600078e0208 */
[----:B------:R-:W0:Y:S01]  /*0740*/  LDC.64 R4, c[0x0][0x388] ;  /* 0x0000e200ff047b82 */ /* 0x000e220000000a00 */
[C---:B---3--:R-:W-:Y:S02]  /*0750*/  @P1 LEA R6, P2, R0.reuse, R6, 0x2 ;  /* 0x0000000600061211 */ /* 0x048fe400078410ff */
[----:B------:R-:W-:Y:S01]  /*0760*/  @!P0 IADD3 R19, PT, PT, R19, R20, RZ ;  /* 0x0000001413138210 */ /* 0x000fe20007ffe0ff */
[----:B------:R-:W-:Y:S01]  /*0770*/  @P1 IMAD.WIDE R14, R15, 0x4, R8 ;  /* 0x000000040f0e1825 */ /* 0x000fe200078e0208 */
[----:B------:R-:W-:Y:S02]  /*0780*/  @P1 LEA.HI.X R7, R0, R7, R12, 0x2, P2 ;  /* 0x0000000700071211 */ /* 0x000fe400010f140c */
[----:B------:R-:W5:Y:S01]  /*0790*/  @P1 LDG.E R0, desc[UR4][R8.64] ;  /* 0x0000000408001981 */ /* 0x000f62000c1e1900 */
[----:B----4-:R-:W-:-:S03]  /*07a0*/  @!P0 IMAD R13, R20, R13, R16 ;  /* 0x0000000d140d8224 */ /* 0x010fc600078e0210 */
[----:B------:R-:W2:Y:S04]  /*07b0*/  @P1 LDG.E R7, desc[UR4][R6.64+0x4] ;  /* 0x0000040406071981 */ /* 0x000ea8000c1e1900 */
[----:B------:R-:W2:Y:S01]  /*07c0*/  @P1 LDG.E R14, desc[UR4][R14.64] ;  /* 0x000000040e0e1981 */ /* 0x000ea2000c1e1900 */
[----:B-1----:R-:W-:-:S06]  /*07d0*/  @!P0 IMAD.WIDE.U32 R2, R19, 0x4, R2 ;  /* 0x0000000413028825 */ /* 0x002fcc00078e0002 */
[----:B------:R-:W3:Y:S01]  /*07e0*/  @!P0 LDG.E R3, desc[UR4][R2.64] ;  /* 0x0000000402038981 */ /* 0x000ee2000c1e1900 */
[----:B0-----:R-:W-:-:S06]  /*07f0*/  @!P0 IMAD.WIDE R4, R13, 0x4, R4 ;  /* 0x000000040d048825 */ /* 0x001fcc00078e0204 */
[----:B------:R-:W3:Y:S01]  /*0800*/  @!P0 LDG.E R4, desc[UR4][R4.64] ;  /* 0x0000000404048981 */ /* 0x000ee2000c1e1900 */
[----:B-----5:R-:W-:-:S04]  /*0810*/  @P1 IMAD R0, R11, R0, R26 ;  /* 0x000000000b001224 */ /* 0x020fc800078e021a */
[----:B--2---:R-:W-:-:S04]  /*0820*/  @P1 IMAD R26, R7, R14, R0 ;  /* 0x0000000e071a1224 */ /* 0x004fc800078e0200 */
[----:B---3--:R-:W-:-:S07]  /*0830*/  @!P0 IMAD R26, R3, R4, R26 ;  /* 0x00000004031a8224 */ /* 0x008fce00078e021a */
.L_x_0:
[----:B------:R-:W0:Y:S01]  /*0840*/  LDC.64 R2, c[0x0][0x390] ;  /* 0x0000e400ff027b82 */ /* 0x000e220000000a00 */
[----:B------:R-:W1:Y:S02]  /*0850*/  LDCU UR6, c[0x0][0x39c] ;  /* 0x00007380ff0677ac */ /* 0x000e640008000800 */
[----:B-1----:R-:W-:-:S04]  /*0860*/  IMAD R17, R17, UR6, R16 ;  /* 0x0000000611117c24 */ /* 0x002fc8000f8e0210 */
[----:B0-----:R-:W-:-:S05]  /*0870*/  IMAD.WIDE R2, R17, 0x4, R2 ;  /* 0x0000000411027825 */ /* 0x001fca00078e0202 */
[----:B------:R-:W-:Y:S01]  /*0880*/  STG.E desc[UR4][R2.64], R26 ;  /* 0x0000001a02007986 */ /* 0x000fe2000c101904 */
[----:B------:R-:W-:Y:S05]  /*0890*/  EXIT ;  /* 0x000000000000794d */ /* 0x000fea0003800000 */
.L_x_4:
[----:B------:R-:W-:-:S00]  /*08a0*/  BRA `(.L_x_4) ;  /* 0xfffffffc00fc7947 */ /* 0x000fc0000383ffff */
[----:B------:R-:W-:-:S00]  /*08b0*/  NOP ;  /* 0x0000000000007918 */ /* 0x000fc00000000000 */
        /* <DEDUP_REMOVED lines=12> */
.L_x_28:


//--------------------- .text._Z3q3bPiS_S_iii     --------------------------
	.section	.text._Z3q3bPiS_S_iii,"ax",@progbits
	.align	128
        .global         _Z3q3bPiS_S_iii
        .type           _Z3q3bPiS_S_iii,@function
        .size           _Z3q3bPiS_S_iii,(.L_x_29 - _Z3q3bPiS_S_iii)
        .other          _Z3q3bPiS_S_iii,@"STO_CUDA_ENTRY STV_DEFAULT"
_Z3q3bPiS_S_iii:
.text._Z3q3bPiS_S_iii:
[----:B------:R-:W-:Y:S08]  /*0000*/  LDC R1, c[0x0][0x37c] ;  /* 0x0000df00ff017b82 */ /* 0x000ff00000000800 */
[----:B------:R-:W0:Y:S02]  /*0010*/  LDC R2, c[0x0][0x398] ;  /* 0x0000e600ff027b82 */ /* 0x000e240000000800 */
[----:B0-----:R-:W-:-:S13]  /*0020*/  ISETP.GE.AND P0, PT, R2, 0x1, PT ;  /* 0x000000010200780c */ /* 0x001fda0003f06270 */
[----:B------:R-:W-:Y:S05]  /*0030*/  @!P0 EXIT ;  /* 0x000000000000894d */ /* 0x000fea0003800000 */
[----:B------:R-:W0:Y:S01]  /*0040*/  LDC R13, c[0x0][0x39c] ;  /* 0x0000e700ff0d7b82 */ /* 0x000e220000000800 */
[----:B------:R-:W1:Y:S01]  /*0050*/  S2R R0, SR_TID.X ;  /* 0x0000000000007919 */ /* 0x000e620000002100 */
[----:B------:R-:W2:Y:S01]  /*0060*/  LDCU.64 UR6, c[0x0][0x358] ;  /* 0x00006b00ff0677ac */ /* 0x000ea20008000a00 */
[----:B0-----:R-:W-:-:S13]  /*0070*/  ISETP.GE.AND P0, PT, R13, 0x1, PT ;  /* 0x000000010d00780c */ /* 0x001fda0003f06270 */
[----:B-12---:R-:W-:Y:S05]  /*0080*/  @!P0 BRA `(.L_x_5) ;  /* 0x0000000800288947 */ /* 0x006fea0003800000 */
[C---:B------:R-:W-:Y:S01]  /*0090*/  LOP3.LUT R19, R13.reuse, 0x7, RZ, 0xc0, !PT ;  /* 0x000000070d137812 */ /* 0x040fe200078ec0ff */
[----:B------:R-:W-:Y:S01]  /*00a0*/  HFMA2 R15, -RZ, RZ, 0, 0 ;  /* 0x00000000ff0f7431 */ /* 0x000fe200000001ff */
[----:B------:R-:W-:Y:S02]  /*00b0*/  LOP3.LUT R12, R13, 0x7ffffff8, RZ, 0xc0, !PT ;  /* 0x7ffffff80d0c7812 */ /* 0x000fe400078ec0ff */
[----:B------:R-:W-:Y:S02]  /*00c0*/  IADD3 R2, PT, PT, R19, -0x1, RZ ;  /* 0xffffffff13027810 */ /* 0x000fe40007ffe0ff */
[----:B------:R-:W-:Y:S02]  /*00d0*/  LOP3.LUT R13, R13, 0x3, RZ, 0xc0, !PT ;  /* 0x000000030d0d7812 */ /* 0x000fe400078ec0ff */
[----:B------:R-:W-:Y:S02]  /*00e0*/  ISETP.GE.U32.AND P0, PT, R2, 0x3, PT ;  /* 0x000000030200780c */ /* 0x000fe40003f06070 */
[----:B------:R-:W-:-:S11]  /*00f0*/  IADD3 R14, PT, PT, -R12, RZ, RZ ;  /* 0x000000ff0c0e7210 */ /* 0x000fd60007ffe1ff */
.L_x_10:
[----:B------:R-:W0:Y:S01]  /*0100*/  LDC R10, c[0x0][0x39c] ;  /* 0x0000e700ff0a7b82 */ /* 0x000e220000000800 */
[----:B------:R-:W-:Y:S02]  /*0110*/  MOV R17, RZ ;  /* 0x000000ff00117202 */ /* 0x000fe40000000f00 */
[----:B------:R-:W-:Y:S02]  /*0120*/  MOV R18, RZ ;  /* 0x000000ff00127202 */ /* 0x000fe40000000f00 */
[----:B0-----:R-:W-:Y:S01]  /*0130*/  ISETP.GE.U32.AND P1, PT, R10, 0x8, PT ;  /* 0x000000080a00780c */ /* 0x001fe20003f26070 */
[----:B------:R-:W-:-:S12]  /*0140*/  IMAD R16, R15, R10, RZ ;  /* 0x0000000a0f107224 */ /* 0x000fd800078e02ff */
[----:B------:R-:W-:Y:S05]  /*0150*/  @!P1 BRA `(.L_x_6) ;  /* 0x0000000000c89947 */ /* 0x000fea0003800000 */
[----:B------:R-:W0:Y:S01]  /*0160*/  LDC.64 R2, c[0x0][0x380] ;  /* 0x0000e000ff027b82 */ /* 0x000e220000000a00 */
[----:B------:R-:W-:Y:S02]  /*0170*/  MOV R18, RZ ;  /* 0x000000ff00127202 */ /* 0x000fe40000000f00 */
[----:B------:R-:W-:Y:S02]  /*0180*/  MOV R17, R0 ;  /* 0x0000000000117202 */ /* 0x000fe40000000f00 */
[----:B------:R-:W-:Y:S01]  /*0190*/  MOV R11, R14 ;  /* 0x0000000e000b7202 */ /* 0x000fe20000000f00 */
[----:B0-----:R-:W-:-:S03]  /*01a0*/  IMAD.WIDE.U32 R2, R16, 0x4, R2 ;  /* 0x0000000410027825 */ /* 0x001fc600078e0002 */
[----:B------:R-:W-:-:S04]  /*01b0*/  IADD3 R5, P1, PT, R2, 0x10, RZ ;  /* 0x0000001002057810 */ /* 0x000fc80007f3e0ff */
[----:B------:R-:W-:-:S09]  /*01c0*/  IADD3.X R6, PT, PT, RZ, R3, RZ, P1, !PT ;  /* 0x00000003ff067210 */ /* 0x000fd20000ffe4ff */
.L_x_7:
[----:B------:R-:W0:Y:S01]  /*01d0*/  LDC.64 R28, c[0x0][0x388] ;  /* 0x0000e200ff1c7b82 */ /* 0x000e220000000a00 */
[----:B------:R-:W-:Y:S02]  /*01e0*/  MOV R2, R5 ;  /* 0x0000000500027202 */ /* 0x000fe40000000f00 */
[----:B------:R-:W-:-:S05]  /*01f0*/  MOV R3, R6 ;  /* 0x0000000600037202 */ /* 0x000fca0000000f00 */
[----:B------:R-:W1:Y:S01]  /*0200*/  LDC R25, c[0x0][0x3a0] ;  /* 0x0000e800ff197b82 */ /* 0x000e620000000800 */
[----:B------:R-:W2:Y:S04]  /*0210*/  LDG.E R21, desc[UR6][R2.64+-0x10] ;  /* 0xfffff00602157981 */ /* 0x000ea8000c1e1900 */
[----:B------:R-:W3:Y:S01]  /*0220*/  LDG.E R24, desc[UR6][R2.64+-0xc] ;  /* 0xfffff40602187981 */ /* 0x000ee2000c1e1900 */
[----:B0-----:R-:W-:-:S05]  /*0230*/  IMAD.WIDE R28, R17, 0x4, R28 ;  /* 0x00000004111c7825 */ /* 0x001fca00078e021c */
[----:B------:R-:W2:Y:S01]  /*0240*/  LDG.E R26, desc[UR6][R28.64] ;  /* 0x000000061c1a7981 */ /* 0x000ea2000c1e1900 */
[----:B-1----:R-:W-:-:S05]  /*0250*/  IMAD.WIDE R22, R25, 0x4, R28 ;  /* 0x0000000419167825 */ /* 0x002fca00078e021c */
[----:B------:R0:W3:Y:S01]  /*0260*/  LDG.E R27, desc[UR6][R22.64] ;  /* 0x00000006161b7981 */ /* 0x0000e2000c1e1900 */
[----:B------:R-:W-:-:S03]  /*0270*/  IMAD.WIDE R4, R25, 0x4, R22 ;  /* 0x0000000419047825 */ /* 0x000fc600078e0216 */
[----:B------:R-:W4:Y:S01]  /*0280*/  LDG.E R29, desc[UR6][R2.64+-0x4] ;  /* 0xfffffc06021d7981 */ /* 0x000f22000c1e1900 */
[----:B------:R-:W-:-:S03]  /*0290*/  IMAD.WIDE R6, R25, 0x4, R4 ;  /* 0x0000000419067825 */ /* 0x000fc600078e0204 */
[----:B------:R-:W5:Y:S01]  /*02a0*/  LDG.E R5, desc[UR6][R4.64] ;  /* 0x0000000604057981 */ /* 0x000f62000c1e1900 */
[----:B------:R-:W-:-:S03]  /*02b0*/  IMAD.WIDE R8, R25, 0x4, R6 ;  /* 0x0000000419087825 */ /* 0x000fc600078e0206 */
[----:B------:R-:W4:Y:S04]  /*02c0*/  LDG.E R6, desc[UR6][R6.64] ;  /* 0x0000000606067981 */ /* 0x000f28000c1e1900 */
[----:B------:R-:W4:Y:S04]  /*02d0*/  LDG.E R4, desc[UR6][R2.64+0x4] ;  /* 0x0000040602047981 */ /* 0x000f28000c1e1900 */
[----:B------:R-:W4:Y:S01]  /*02e0*/  LDG.E R7, desc[UR6][R2.64] ;  /* 0x0000000602077981 */ /* 0x000f22000c1e1900 */
[----:B--2---:R-:W-:-:S03]  /*02f0*/  IMAD R26, R21, R26, R18 ;  /* 0x0000001a151a7224 */ /* 0x004fc600078e0212 */
[----:B------:R-:W5:Y:S01]  /*0300*/  LDG.E R18, desc[UR6][R2.64+-0x8] ;  /* 0xfffff80602127981 */ /* 0x000f62000c1e1900 */
[----:B------:R-:W-:-:S03]  /*0310*/  IMAD.WIDE R20, R25, 0x4, R8 ;  /* 0x0000000419147825 */ /* 0x000fc600078e0208 */
[----:B------:R-:W2:Y:S01]  /*0320*/  LDG.E R8, desc[UR6][R8.64] ;  /* 0x0000000608087981 */ /* 0x000ea2000c1e1900 */
[----:B0-----:R-:W-:-:S03]  /*0330*/  IMAD.WIDE R22, R25, 0x4, R20 ;  /* 0x0000000419167825 */ /* 0x001fc600078e0214 */
[----:B------:R-:W2:Y:S01]  /*0340*/  LDG.E R20, desc[UR6][R20.64] ;  /* 0x0000000614147981 */ /* 0x000ea2000c1e1900 */
[----:B---3--:R-:W-:Y:S02]  /*0350*/  IMAD R28, R24, R27, R26 ;  /* 0x0000001b181c7224 */ /* 0x008fe400078e021a */
[----:B------:R-:W-:Y:S01]  /*0360*/  IMAD.WIDE R26, R25, 0x4, R22 ;  /* 0x00000004191a7825 */ /* 0x000fe200078e0216 */
[----:B------:R-:W3:Y:S04]  /*0370*/  LDG.E R24, desc[UR6][R22.64] ;  /* 0x0000000616187981 */ /* 0x000ee8000c1e1900 */
[----:B------:R-:W3:Y:S04]  /*0380*/  LDG.E R9, desc[UR6][R2.64+0xc] ;  /* 0x00000c0602097981 */ /* 0x000ee8000c1e1900 */
[----:B------:R-:W3:Y:S04]  /*0390*/  LDG.E R21, desc[UR6][R2.64+0x8] ;  /* 0x0000080602157981 */ /* 0x000ee8000c1e1900 */
[----:B------:R-:W3:Y:S01]  /*03a0*/  LDG.E R26, desc[UR6][R26.64] ;  /* 0x000000061a1a7981 */ /* 0x000ee2000c1e1900 */
[----:B------:R-:W-:-:S04]  /*03b0*/  IADD3 R11, PT, PT, R11, 0x8, RZ ;  /* 0x000000080b0b7810 */ /* 0x000fc80007ffe0ff */
[----:B------:R-:W-:Y:S02]  /*03c0*/  ISETP.NE.AND P1, PT, R11, RZ, PT ;  /* 0x000000ff0b00720c */ /* 0x000fe40003f25270 */
[----:B------:R-:W-:Y:S01]  /*03d0*/  LEA R17, R25, R17, 0x3 ;  /* 0x0000001119117211 */ /* 0x000fe200078e18ff */
[----:B-----5:R-:W-:-:S04]  /*03e0*/  IMAD R5, R18, R5, R28 ;  /* 0x0000000512057224 */ /* 0x020fc800078e021c */
[----:B----4-:R-:W-:-:S04]  /*03f0*/  IMAD R5, R29, R6, R5 ;  /* 0x000000061d057224 */ /* 0x010fc800078e0205 */
[----:B--2---:R-:W-:-:S04]  /*0400*/  IMAD R5, R7, R8, R5 ;  /* 0x0000000807057224 */ /* 0x004fc800078e0205 */
[----:B------:R-:W-:Y:S01]  /*0410*/  IMAD R4, R4, R20, R5 ;  /* 0x0000001404047224 */ /* 0x000fe200078e0205 */
[----:B------:R-:W-:-:S04]  /*0420*/  IADD3 R5, P2, PT, R2, 0x20, RZ ;  /* 0x0000002002057810 */ /* 0x000fc80007f5e0ff */
[----:B------:R-:W-:Y:S01]  /*0430*/  IADD3.X R6, PT, PT, RZ, R3, RZ, P2, !PT ;  /* 0x00000003ff067210 */ /* 0x000fe200017fe4ff */
[----:B---3--:R-:W-:-:S04]  /*0440*/  IMAD R4, R21, R24, R4 ;  /* 0x0000001815047224 */ /* 0x008fc800078e0204 */
[----:B------:R-:W-:Y:S01]  /*0450*/  IMAD R18, R9, R26, R4 ;  /* 0x0000001a09127224 */ /* 0x000fe200078e0204 */
[----:B------:R-:W-:Y:S06]  /*0460*/  @P1 BRA `(.L_x_7) ;  /* 0xfffffffc00581947 */ /* 0x000fec000383ffff */
[----:B------:R-:W-:-:S07]  /*0470*/  MOV R17, R12 ;  /* 0x0000000c00117202 */ /* 0x000fce0000000f00 */
.L_x_6:
[----:B------:R-:W-:-:S13]  /*0480*/  ISETP.NE.AND P1, PT, R19, RZ, PT ;  /* 0x000000ff1300720c */ /* 0x000fda0003f25270 */
[----:B------:R-:W-:Y:S05]  /*0490*/  @!P1 BRA `(.L_x_8) ;  /* 0x0000000000fc9947 */ /* 0x000fea0003800000 */
[----:B------:R-:W-:Y:S01]  /*04a0*/  ISETP.NE.AND P1, PT, R13, RZ, PT ;  /* 0x000000ff0d00720c */ /* 0x000fe20003f25270 */
[----:B------:R-:W-:-:S12]  /*04b0*/  @!P0 BRA `(.L_x_9) ;  /* 0x0000000000708947 */ /* 0x000fd80003800000 */
[----:B------:R-:W0:Y:S01]  /*04c0*/  LDC R11, c[0x0][0x3a0] ;  /* 0x0000e800ff0b7b82 */ /* 0x000e220000000800 */
[CC--:B------:R-:W-:Y:S02]  /*04d0*/  IADD3 R9, PT, PT, R16.reuse, R17.reuse, RZ ;  /* 0x0000001110097210 */ /* 0x0c0fe40007ffe0ff */
[----:B------:R-:W-:-:S05]  /*04e0*/  IADD3 R20, P2, PT, R16, R17, RZ ;  /* 0x0000001110147210 */ /* 0x000fca0007f5e0ff */
[----:B------:R-:W1:Y:S08]  /*04f0*/  LDC.64 R4, c[0x0][0x388] ;  /* 0x0000e200ff047b82 */ /* 0x000e700000000a00 */
[----:B------:R-:W2:Y:S08]  /*0500*/  LDC.64 R6, c[0x0][0x380] ;  /* 0x0000e000ff067b82 */ /* 0x000eb00000000a00 */
[----:B------:R-:W3:Y:S01]  /*0510*/  LDC.64 R2, c[0x0][0x380] ;  /* 0x0000e000ff027b82 */ /* 0x000ee20000000a00 */
[----:B0-----:R-:W-:-:S04]  /*0520*/  IMAD R21, R17, R11, R0 ;  /* 0x0000000b11157224 */ /* 0x001fc800078e0200 */
[----:B-1----:R-:W-:Y:S01]  /*0530*/  IMAD.WIDE R4, R21, 0x4, R4 ;  /* 0x0000000415047825 */ /* 0x002fe200078e0204 */
[----:B------:R-:W-:-:S03]  /*0540*/  IADD3.X R21, PT, PT, RZ, RZ, RZ, P2, !PT ;  /* 0x000000ffff157210 */ /* 0x000fc600017fe4ff */
[----:B--2---:R-:W-:-:S04]  /*0550*/  IMAD.WIDE.U32 R6, R9, 0x4, R6 ;  /* 0x0000000409067825 */ /* 0x004fc800078e0006 */
[----:B------:R-:W-:Y:S02]  /*0560*/  IMAD.WIDE R8, R11, 0x4, R4 ;  /* 0x000000040b087825 */ /* 0x000fe400078e0204 */
[----:B------:R-:W2:Y:S01]  /*0570*/  LDG.E R7, desc[UR6][R6.64] ;  /* 0x0000000606077981 */ /* 0x000ea2000c1e1900 */
[----:B---3--:R-:W-:-:S03]  /*0580*/  LEA R2, P2, R20, R2, 0x2 ;  /* 0x0000000214027211 */ /* 0x008fc600078410ff */
[----:B------:R-:W2:Y:S01]  /*0590*/  LDG.E R4, desc[UR6][R4.64] ;  /* 0x0000000604047981 */ /* 0x000ea2000c1e1900 */
[----:B------:R-:W-:Y:S01]  /*05a0*/  LEA.HI.X R3, R20, R3, R21, 0x2, P2 ;  /* 0x0000000314037211 */ /* 0x000fe200010f1415 */
        /* <DEDUP_REMOVED lines=13> */
.L_x_9:
[----:B------:R-:W-:Y:S05]  /*0680*/  @!P1 BRA `(.L_x_8) ;  /* 0x0000000000809947 */ /* 0x000fea0003800000 */
[----:B------:R-:W-:Y:S01]  /*0690*/  ISETP.NE.AND P2, PT, R13, 0x1, PT ;  /* 0x000000010d00780c */ /* 0x000fe20003f45270 */
[----:B------:R-:W0:Y:S01]  /*06a0*/  LDC.64 R8, c[0x0][0x380] ;  /* 0x0000e000ff087b82 */ /* 0x000e220000000a00 */
[----:B------:R-:W-:-:S07]  /*06b0*/  LOP3.LUT P1, RZ, R10, 0x1, RZ, 0xc0, !PT ;  /* 0x000000010aff7812 */ /* 0x000fce000782c0ff */
[----:B------:R-:W1:Y:S04]  /*06c0*/  LDC.64 R10, c[0x0][0x388] ;  /* 0x0000e200ff0a7b82 */ /* 0x000e680000000a00 */
[CC--:B------:R-:W-:Y:S02]  /*06d0*/  @P2 IADD3 R21, P3, PT, R16.reuse, R17.reuse, RZ ;  /* 0x0000001110152210 */ /* 0x0c0fe40007f7e0ff */
[----:B------:R-:W-:Y:S02]  /*06e0*/  @P2 IADD3 R25, PT, PT, R16, R17, RZ ;  /* 0x0000001110192210 */ /* 0x000fe40007ffe0ff */
[----:B------:R-:W2:Y:S01]  /*06f0*/  @P2 LDC R23, c[0x0][0x3a0] ;  /* 0x0000e800ff172b82 */ /* 0x000ea20000000800 */
[----:B------:R-:W-:-:S07]  /*0700*/  @P2 IADD3.X R22, PT, PT, RZ, RZ, RZ, P3, !PT ;  /* 0x000000ffff162210 */ /* 0x000fce0001ffe4ff */
[----:B------:R-:W3:Y:S01]  /*0710*/  @P2 LDC.64 R2, c[0x0][0x380] ;  /* 0x0000e000ff022b82 */ /* 0x000ee20000000a00 */
[----:B0-----:R-:W-:-:S06]  /*0720*/  @P2 IMAD.WIDE.U32 R8, R25, 0x4, R8 ;  /* 0x0000000419082825 */ /* 0x001fcc00078e0008 */
[----:B------:R-:W4:Y:S01]  /*0730*/  @P2 LDG.E R9, desc[UR6][R8.64] ;  /* 0x0000000608092981 */ /* 0x000f22000c1e1900 */
[----:B------:R-:W0:Y:S08]  /*0740*/  @P1 LDC R20, c[0x0][0x3a0] ;  /* 0x0000e800ff141b82 */ /* 0x000e300000000800 */
[----:B------:R-:W5:Y:S01]  /*0750*/  LDC.64 R4, c[0x0][0x380] ;  /* 0x0000e000ff047b82 */ /* 0x000f620000000a00 */
[C---:B--2---:R-:W-:Y:S01]  /*0760*/  @P2 IMAD R27, R17.reuse, R23, R0 ;  /* 0x00000017111b2224 */ /* 0x044fe200078e0200 */
[----:B------:R-:W-:-:S03]  /*0770*/  @P2 IADD3 R17, PT, PT, R17, 0x2, RZ ;  /* 0x0000000211112810 */ /* 0x000fc60007ffe0ff */
[----:B-1----:R-:W-:-:S03]  /*0780*/  @P2 IMAD.WIDE R10, R27, 0x4, R10 ;  /* 0x000000041b0a2825 */ /* 0x002fc600078e020a */
[----:B------:R-:W1:Y:S01]  /*0790*/  LDC.64 R6, c[0x0][0x388] ;  /* 0x0000e200ff067b82 */ /* 0x000e620000000a00 */
[----:B---3--:R-:W-:-:S04]  /*07a0*/  @P2 LEA R2, P3, R21, R2, 0x2 ;  /* 0x0000000215022211 */ /* 0x008fc800078610ff */
[----:B------:R-:W-:Y:S01]  /*07b0*/  @P2 LEA.HI.X R3, R21, R3, R22, 0x2, P3 ;  /* 0x0000000315032211 */ /* 0x000fe200018f1416 */
[----:B------:R-:W-:Y:S01]  /*07c0*/  @P2 IMAD.WIDE R22, R23, 0x4, R10 ;  /* 0x0000000417162825 */ /* 0x000fe200078e020a */
[----:B------:R-:W-:Y:S02]  /*07d0*/  @P1 IADD3 R21, PT, PT, R16, R17, RZ ;  /* 0x0000001110151210 */ /* 0x000fe40007ffe0ff */
[----:B------:R-:W4:Y:S01]  /*07e0*/  @P2 LDG.E R16, desc[UR6][R10.64] ;  /* 0x000000060a102981 */ /* 0x000f22000c1e1900 */
[----:B0-----:R-:W-:-:S03]  /*07f0*/  @P1 IMAD R17, R17, R20, R0 ;  /* 0x0000001411111224 */ /* 0x001fc600078e0200 */
[----:B------:R-:W2:Y:S01]  /*0800*/  @P2 LDG.E R2, desc[UR6][R2.64+0x4] ;  /* 0x0000040602022981 */ /* 0x000ea2000c1e1900 */
[----:B-----5:R-:W-:-:S03]  /*0810*/  @P1 IMAD.WIDE.U32 R4, R21, 0x4, R4 ;  /* 0x0000000415041825 */ /* 0x020fc600078e0004 */
[----:B------:R-:W2:Y:S04]  /*0820*/  @P2 LDG.E R22, desc[UR6][R22.64] ;  /* 0x0000000616162981 */ /* 0x000ea8000c1e1900 */
[----:B------:R-:W3:Y:S01]  /*0830*/  @P1 LDG.E R5, desc[UR6][R4.64] ;  /* 0x0000000604051981 */ /* 0x000ee2000c1e1900 */
[----:B-1----:R-:W-:-:S06]  /*0840*/  @P1 IMAD.WIDE R6, R17, 0x4, R6 ;  /* 0x0000000411061825 */ /* 0x002fcc00078e0206 */
[----:B------:R-:W3:Y:S01]  /*0850*/  @P1 LDG.E R6, desc[UR6][R6.64] ;  /* 0x0000000606061981 */ /* 0x000ee2000c1e1900 */
[----:B----4-:R-:W-:-:S04]  /*0860*/  @P2 IMAD R9, R9, R16, R18 ;  /* 0x0000001009092224 */ /* 0x010fc800078e0212 */
[----:B--2---:R-:W-:-:S04]  /*0870*/  @P2 IMAD R18, R2, R22, R9 ;  /* 0x0000001602122224 */ /* 0x004fc800078e0209 */
[----:B---3--:R-:W-:-:S07]  /*0880*/  @P1 IMAD R18, R5, R6, R18 ;  /* 0x0000000605121224 */ /* 0x008fce00078e0212 */
.L_x_8:
[----:B------:R-:W0:Y:S01]  /*0890*/  LDCU UR4, c[0x0][0x3a0] ;  /* 0x00007400ff0477ac */ /* 0x000e220008000800 */
[----:B------:R-:W1:Y:S01]  /*08a0*/  LDC.64 R2, c[0x0][0x390] ;  /* 0x0000e400ff027b82 */ /* 0x000e620000000a00 */
[C---:B0-----:R-:W-:Y:S01]  /*08b0*/  IMAD R5, R15.reuse, UR4, R0 ;  /* 0x000000040f057c24 */ /* 0x041fe2000f8e0200 */
[----:B------:R-:W0:Y:S01]  /*08c0*/  LDCU UR4, c[0x0][0x398] ;  /* 0x00007300ff0477ac */ /* 0x000e220008000800 */
[----:B------:R-:W-:Y:S02]  /*08d0*/  IADD3 R15, PT, PT, R15, 0x1, RZ ;  /* 0x000000010f0f7810 */ /* 0x000fe40007ffe0ff */
[----:B-1----:R-:W-:-:S05]  /*08e0*/  IMAD.WIDE R2, R5, 0x4, R2 ;  /* 0x0000000405027825 */ /* 0x002fca00078e0202 */
[----:B------:R1:W-:Y:S01]  /*08f0*/  STG.E desc[UR6][R2.64], R18 ;  /* 0x0000001202007986 */ /* 0x0003e2000c101906 */
[----:B0-----:R-:W-:-:S13]  /*0900*/  ISETP.NE.AND P1, PT, R15, UR4, PT ;  /* 0x000000040f007c0c */ /* 0x001fda000bf25270 */
[----:B-1----:R-:W-:Y:S05]  /*0910*/  @!P1 EXIT ;  /* 0x000000000000994d */ /* 0x002fea0003800000 */
[----:B------:R-:W-:Y:S05]  /*0920*/  BRA `(.L_x_10) ;  /* 0xfffffff400f47947 */ /* 0x000fea000383ffff */
.L_x_5:
[C---:B------:R-:W-:Y:S01]  /*0930*/  ISETP.GE.U32.AND P0, PT, R2.reuse, 0x8, PT ;  /* 0x000000080200780c */ /* 0x040fe20003f06070 */
[----:B------:R-:W-:Y:S01]  /*0940*/  HFMA2 R3, -RZ, RZ, 0, 0 ;  /* 0x00000000ff037431 */ /* 0x000fe200000001ff */
[----:B------:R-:W-:-:S04]  /*0950*/  LOP3.LUT R22, R2, 0x7, RZ, 0xc0, !PT ;  /* 0x0000000702167812 */ /* 0x000fc800078ec0ff */
[----:B------:R-:W-:-:S07]  /*0960*/  ISETP.NE.AND P1, PT, R22, RZ, PT ;  /* 0x000000ff1600720c */ /* 0x000fce0003f25270 */
[----:B------:R-:W-:Y:S06]  /*0970*/  @!P0 BRA `(.L_x_11) ;  /* 0x0000000000608947 */ /* 0x000fec0003800000 */
[----:B------:R-:W0:Y:S01]  /*0980*/  LDC R23, c[0x0][0x3a0] ;  /* 0x0000e800ff177b82 */ /* 0x000e220000000800 */
[----:B------:R-:W-:Y:S01]  /*0990*/  LOP3.LUT R3, R2, 0x7ffffff8, RZ, 0xc0, !PT ;  /* 0x7ffffff802037812 */ /* 0x000fe200078ec0ff */
[----:B------:R-:W-:-:S06]  /*09a0*/  UMOV UR4, URZ ;  /* 0x000000ff00047c82 */ /* 0x000fcc0008000000 */
[----:B------:R-:W1:Y:S02]  /*09b0*/  LDC.64 R4, c[0x0][0x390] ;  /* 0x0000e400ff047b82 */ /* 0x000e640000000a00 */
.L_x_12:
[----:B0-2---:R-:W-:Y:S01]  /*09c0*/  IMAD R7, R23, UR4, R0 ;  /* 0x0000000417077c24 */ /* 0x005fe2000f8e0200 */
[----:B------:R-:W-:-:S03]  /*09d0*/  UIADD3 UR4, UPT, UPT, UR4, 0x8, URZ ;  /* 0x0000000804047890 */ /* 0x000fc6000fffe0ff */
[----:B-1----:R-:W-:-:S03]  /*09e0*/  IMAD.WIDE R6, R7, 0x4, R4 ;  /* 0x0000000407067825 */ /* 0x002fc600078e0204 */
[----:B------:R-:W-:Y:S02]  /*09f0*/  ISETP.NE.AND P0, PT, R3, UR4, PT ;  /* 0x0000000403007c0c */ /* 0x000fe4000bf05270 */
[----:B------:R2:W-:Y:S01]  /*0a00*/  STG.E desc[UR6][R6.64], RZ ;  /* 0x000000ff06007986 */ /* 0x0005e2000c101906 */
[----:B------:R-:W-:-:S05]  /*0a10*/  IMAD.WIDE R8, R23, 0x4, R6 ;  /* 0x0000000417087825 */ /* 0x000fca00078e0206 */
        /* <DEDUP_REMOVED lines=13> */
[----:B------:R-:W-:Y:S05]  /*0af0*/  @P0 BRA `(.L_x_12) ;  /* 0xfffffffc00b00947 */ /* 0x000fea000383ffff */
.L_x_11:
[----:B------:R-:W-:Y:S05]  /*0b00*/  @!P1 EXIT ;  /* 0x000000000000994d */ /* 0x000fea0003800000 */
[----:B------:R-:W-:Y:S02]  /*0b10*/  ISETP.GE.U32.AND P0, PT, R22, 0x4, PT ;  /* 0x000000041600780c */ /* 0x000fe40003f06070 */
[----:B--2---:R-:W-:-:S04]  /*0b20*/  LOP3.LUT R12, R2, 0x3, RZ, 0xc0, !PT ;  /* 0x00000003020c7812 */ /* 0x004fc800078ec0ff */
[----:B------:R-:W-:-:S07]  /*0b30*/  ISETP.NE.AND P1, PT, R12, RZ, PT ;  /* 0x000000ff0c00720c */ /* 0x000fce0003f25270 */
[----:B------:R-:W-:Y:S06]  /*0b40*/  @!P0 BRA `(.L_x_13) ;  /* 0x0000000000308947 */ /* 0x000fec0003800000 */
[----:B------:R-:W0:Y:S08]  /*0b50*/  LDC R11, c[0x0][0x3a0] ;  /* 0x0000e800ff0b7b82 */ /* 0x000e300000000800 */
[----:B------:R-:W1:Y:S01]  /*0b60*/  LDC.64 R4, c[0x0][0x390] ;  /* 0x0000e400ff047b82 */ /* 0x000e620000000a00 */
[C---:B0-----:R-:W-:Y:S01]  /*0b70*/  IMAD R7, R3.reuse, R11, R0 ;  /* 0x0000000b03077224 */ /* 0x041fe200078e0200 */
[----:B------:R-:W-:-:S03]  /*0b80*/  IADD3 R3, PT, PT, R3, 0x4, RZ ;  /* 0x0000000403037810 */ /* 0x000fc60007ffe0ff */
[----:B-1----:R-:W-:-:S05]  /*0b90*/  IMAD.WIDE R4, R7, 0x4, R4 ;  /* 0x0000000407047825 */ /* 0x002fca00078e0204 */
[----:B------:R0:W-:Y:S01]  /*0ba0*/  STG.E desc[UR6][R4.64], RZ ;  /* 0x000000ff04007986 */ /* 0x0001e2000c101906 */
[----:B------:R-:W-:-:S05]  /*0bb0*/  IMAD.WIDE R6, R11, 0x4, R4 ;  /* 0x000000040b067825 */ /* 0x000fca00078e0204 */
[----:B------:R0:W-:Y:S01]  /*0bc0*/  STG.E desc[UR6][R6.64], RZ ;  /* 0x000000ff06007986 */ /* 0x0001e2000c101906 */
[----:B------:R-:W-:-:S05]  /*0bd0*/  IMAD.WIDE R8, R11, 0x4, R6 ;  /* 0x000000040b087825 */ /* 0x000fca00078e0206 */
[----:B------:R0:W-:Y:S01]  /*0be0*/  STG.E desc[UR6][R8.64], RZ ;  /* 0x000000ff08007986 */ /* 0x0001e2000c101906 */
[----:B------:R-:W-:-:S05]  /*0bf0*/  IMAD.WIDE R10, R11, 0x4, R8 ;  /* 0x000000040b0a7825 */ /* 0x000fca00078e0208 */
[----:B------:R0:W-:Y:S02]  /*0c00*/  STG.E desc[UR6][R10.64], RZ ;  /* 0x000000ff0a007986 */ /* 0x0001e4000c101906 */
.L_x_13:
[----:B------:R-:W-:Y:S05]  /*0c10*/  @!P1 EXIT ;  /* 0x000000000000994d */ /* 0x000fea0003800000 */
[----:B------:R-:W-:Y:S02]  /*0c20*/  ISETP.NE.AND P0, PT, R12, 0x1, PT ;  /* 0x000000010c00780c */ /* 0x000fe40003f05270 */
[----:B------:R-:W-:-:S04]  /*0c30*/  LOP3.LUT R2, R2, 0x1, RZ, 0xc0, !PT ;  /* 0x0000000102027812 */ /* 0x000fc800078ec0ff */
[----:B------:R-:W-:-:S07]  /*0c40*/  ISETP.NE.U32.AND P1, PT, R2, 0x1, PT ;  /* 0x000000010200780c */ /* 0x000fce0003f25070 */
[----:B------:R-:W-:Y:S06]  /*0c50*/  @!P0 BRA `(.L_x_14) ;  /* 0x0000000000208947 */ /* 0x000fec0003800000 */
[----:B0-----:R-:W0:Y:S08]  /*0c60*/  LDC R7, c[0x0][0x3a0] ;  /* 0x0000e800ff077b82 */ /* 0x001e300000000800 */
[----:B------:R-:W1:Y:S01]  /*0c70*/  LDC.64 R4, c[0x0][0x390] ;  /* 0x0000e400ff047b82 */ /* 0x000e620000000a00 */
[C---:B0-----:R-:W-:Y:S01]  /*0c80*/  IMAD R9, R3.reuse, R7, R0 ;  /* 0x0000000703097224 */ /* 0x041fe200078e0200 */
[----:B------:R-:W-:-:S03]  /*0c90*/  IADD3 R3, PT, PT, R3, 0x2, RZ ;  /* 0x0000000203037810 */ /* 0x000fc60007ffe0ff */
[----:B-1----:R-:W-:-:S05]  /*0ca0*/  IMAD.WIDE R4, R9, 0x4, R4 ;  /* 0x0000000409047825 */ /* 0x002fca00078e0204 */
[----:B------:R1:W-:Y:S01]  /*0cb0*/  STG.E desc[UR6][R4.64], RZ ;  /* 0x000000ff04007986 */ /* 0x0003e2000c101906 */
[----:B------:R-:W-:-:S05]  /*0cc0*/  IMAD.WIDE R6, R7, 0x4, R4 ;  /* 0x0000000407067825 */ /* 0x000fca00078e0204 */
[----:B------:R1:W-:Y:S02]  /*0cd0*/  STG.E desc[UR6][R6.64], RZ ;  /* 0x000000ff06007986 */ /* 0x0003e4000c101906 */
.L_x_14:
[----:B------:R-:W-:Y:S05]  /*0ce0*/  @P1 EXIT ;  /* 0x000000000000194d */ /* 0x000fea0003800000 */
[----:B01----:R-:W0:Y:S01]  /*0cf0*/  LDC.64 R4, c[0x0][0x390] ;  /* 0x0000e400ff047b82 */ /* 0x003e220000000a00 */
[----:B------:R-:W1:Y:S02]  /*0d00*/  LDCU UR4, c[0x0][0x3a0] ;  /* 0x00007400ff0477ac */ /* 0x000e640008000800 */
[----:B-1----:R-:W-:-:S04]  /*0d10*/  IMAD R3, R3, UR4, R0 ;  /* 0x0000000403037c24 */ /* 0x002fc8000f8e0200 */
[----:B0-----:R-:W-:-:S05]  /*0d20*/  IMAD.WIDE R2, R3, 0x4, R4 ;  /* 0x0000000403027825 */ /* 0x001fca00078e0204 */
[----:B------:R-:W-:Y:S01]  /*0d30*/  STG.E desc[UR6][R2.64], RZ ;  /* 0x000000ff02007986 */ /* 0x000fe2000c101906 */
[----:B------:R-:W-:Y:S05]  /*0d40*/  EXIT ;  /* 0x000000000000794d */ /* 0x000fea0003800000 */
.L_x_15:
        /* <DEDUP_REMOVED lines=11> */
.L_x_29:


//--------------------- .text._Z3q3aPiS_S_ii      --------------------------
	.section	.text._Z3q3aPiS_S_ii,"ax",@progbits
	.align	128
        .global         _Z3q3aPiS_S_ii
        .type           _Z3q3aPiS_S_ii,@function
        .size           _Z3q3aPiS_S_ii,(.L_x_30 - _Z3q3aPiS_S_ii)
        .other          _Z3q3aPiS_S_ii,@"STO_CUDA_ENTRY STV_DEFAULT"
_Z3q3aPiS_S_ii:
.text._Z3q3aPiS_S_ii:
[----:B------:R-:W-:Y:S08]  /*0000*/  LDC R1, c[0x0][0x37c] ;  /* 0x0000df00ff017b82 */ /* 0x000ff00000000800 */
[----:B------:R-:W0:Y:S02]  /*0010*/  LDC R11, c[0x0][0x39c] ;  /* 0x0000e700ff0b7b82 */ /* 0x000e240000000800 */
[----:B0-----:R-:W-:-:S13]  /*0020*/  ISETP.GE.AND P0, PT, R11, 0x1, PT ;  /* 0x000000010b00780c */ /* 0x001fda0003f06270 */
[----:B------:R-:W-:Y:S05]  /*0030*/  @!P0 EXIT ;  /* 0x000000000000894d */ /* 0x000fea0003800000 */
[----:B------:R-:W0:Y:S01]  /*0040*/  S2R R2, SR_TID.X ;  /* 0x0000000000027919 */ /* 0x000e220000002100 */
[----:B------:R-:W1:Y:S01]  /*0050*/  LDCU UR5, c[0x0][0x398] ;  /* 0x00007300ff0577ac */ /* 0x000e620008000800 */
[----:B------:R-:W2:Y:S01]  /*0060*/  LDCU.64 UR10, c[0x0][0x358] ;  /* 0x00006b00ff0a77ac */ /* 0x000ea20008000a00 */
[----:B-1----:R-:W-:Y:S01]  /*0070*/  UISETP.GE.AND UP0, UPT, UR5, 0x1, UPT ;  /* 0x000000010500788c */ /* 0x002fe2000bf06270 */
[----:B0-----:R-:W-:-:S08]  /*0080*/  IMAD R0, R2, R11, RZ ;  /* 0x0000000b02007224 */ /* 0x001fd000078e02ff */
[----:B--2---:R-:W-:Y:S05]  /*0090*/  BRA.U !UP0, `(.L_x_16) ;  /* 0x0000000908807547 */ /* 0x004fea000b800000 */
[----:B------:R-:W0:Y:S01]  /*00a0*/  LDCU.64 UR12, c[0x0][0x380] ;  /* 0x00007000ff0c77ac */ /* 0x000e220008000a00 */
[----:B------:R-:W-:Y:S02]  /*00b0*/  IMAD R2, R2, UR5, RZ ;  /* 0x0000000502027c24 */ /* 0x000fe4000f8e02ff */
[----:B------:R-:W-:Y:S01]  /*00c0*/  HFMA2 R5, -RZ, RZ, 0, 0 ;  /* 0x00000000ff057431 */ /* 0x000fe200000001ff */
[----:B------:R-:W-:Y:S01]  /*00d0*/  SHF.L.U32 R4, R11, 0x3, RZ ;  /* 0x000000030b047819 */ /* 0x000fe200000006ff */
[----:B------:R-:W-:Y:S02]  /*00e0*/  ULOP3.LUT UR6, UR5, 0x7ffffff8, URZ, 0xc0, !UPT ;  /* 0x7ffffff805067892 */ /* 0x000fe4000f8ec0ff */
[----:B------:R-:W-:Y:S02]  /*00f0*/  ULOP3.LUT UR8, UR5, 0x7, URZ, 0xc0, !UPT ;  /* 0x0000000705087892 */ /* 0x000fe4000f8ec0ff */
[----:B------:R-:W-:Y:S02]  /*0100*/  ULOP3.LUT UR5, UR5, 0x3, URZ, 0xc0, !UPT ;  /* 0x0000000305057892 */ /* 0x000fe4000f8ec0ff */
[----:B------:R-:W-:Y:S01]  /*0110*/  UIADD3 UR7, UPT, UPT, -UR6, URZ, URZ ;  /* 0x000000ff06077290 */ /* 0x000fe2000fffe1ff */
[----:B0-----:R-:W-:-:S04]  /*0120*/  LEA R3, P0, R2, UR12, 0x2 ;  /* 0x0000000c02037c11 */ /* 0x001fc8000f8010ff */
[----:B------:R-:W-:Y:S02]  /*0130*/  IADD3 R3, P1, PT, R3, 0x10, RZ ;  /* 0x0000001003037810 */ /* 0x000fe40007f3e0ff */
[----:B------:R-:W-:-:S04]  /*0140*/  LEA.HI.X R6, R2, UR13, RZ, 0x2, P0 ;  /* 0x0000000d02067c11 */ /* 0x000fc800080f14ff */
[----:B------:R-:W-:-:S07]  /*0150*/  IADD3.X R6, PT, PT, RZ, R6, RZ, P1, !PT ;  /* 0x00000006ff067210 */ /* 0x000fce0000ffe4ff */
.L_x_22:
[----:B0-----:R-:W0:Y:S01]  /*0160*/  LDCU UR12, c[0x0][0x398] ;  /* 0x00007300ff0c77ac */ /* 0x001e220008000800 */
[----:B------:R-:W-:Y:S01]  /*0170*/  IMAD.MOV.U32 R10, RZ, RZ, RZ ;  /* 0x000000ffff0a7224 */ /* 0x000fe200078e00ff */
[----:B------:R-:W-:Y:S01]  /*0180*/  UMOV UR4, URZ ;  /* 0x000000ff00047c82 */ /* 0x000fe20008000000 */
[----:B0-----:R-:W-:-:S09]  /*0190*/  UISETP.GE.U32.AND UP0, UPT, UR12, 0x8, UPT ;  /* 0x000000080c00788c */ /* 0x001fd2000bf06070 */
[----:B------:R-:W-:Y:S05]  /*01a0*/  BRA.U !UP0, `(.L_x_17) ;  /* 0x0000000108f47547 */ /* 0x000fea000b800000 */
[----:B------:R-:W0:Y:S01]  /*01b0*/  LDC R8, c[0x0][0x39c] ;  /* 0x0000e700ff087b82 */ /* 0x000e220000000800 */
[----:B------:R-:W-:Y:S01]  /*01c0*/  MOV R10, RZ ;  /* 0x000000ff000a7202 */ /* 0x000fe20000000f00 */
[----:B------:R-:W-:Y:S01]  /*01d0*/  IMAD.MOV.U32 R26, RZ, RZ, R6 ;  /* 0x000000ffff1a7224 */ /* 0x000fe200078e0006 */
[----:B------:R-:W-:Y:S01]  /*01e0*/  MOV R24, R3 ;  /* 0x0000000300187202 */ /* 0x000fe20000000f00 */
[----:B------:R-:W-:-:S04]  /*01f0*/  UMOV UR4, UR7 ;  /* 0x0000000700047c82 */ /* 0x000fc80008000000 */
[----:B------:R-:W1:Y:S01]  /*0200*/  LDC.64 R12, c[0x0][0x388] ;  /* 0x0000e200ff0c7b82 */ /* 0x000e620000000a00 */
[----:B0-----:R-:W-:Y:S01]  /*0210*/  IADD3 R7, PT, PT, R5, R8, RZ ;  /* 0x0000000805077210 */ /* 0x001fe20007ffe0ff */
[C-C-:B------:R-:W-:Y:S01]  /*0220*/  IMAD R11, R8.reuse, 0x3, R5.reuse ;  /* 0x00000003080b7824 */ /* 0x140fe200078e0205 */
[C---:B------:R-:W-:Y:S01]  /*0230*/  LEA R9, R8.reuse, R5, 0x1 ;  /* 0x0000000508097211 */ /* 0x040fe200078e08ff */
[C-C-:B------:R-:W-:Y:S02]  /*0240*/  IMAD R25, R8.reuse, 0x4, R5.reuse ;  /* 0x0000000408197824 */ /* 0x140fe400078e0205 */
[C-C-:B------:R-:W-:Y:S02]  /*0250*/  IMAD R27, R8.reuse, 0x5, R5.reuse ;  /* 0x00000005081b7824 */ /* 0x140fe400078e0205 */
[C-C-:B------:R-:W-:Y:S02]  /*0260*/  IMAD R29, R8.reuse, 0x6, R5.reuse ;  /* 0x00000006081d7824 */ /* 0x140fe400078e0205 */
[----:B------:R-:W-:-:S02]  /*0270*/  IMAD R8, R8, 0x7, R5 ;  /* 0x0000000708087824 */ /* 0x000fc400078e0205 */
[----:B-1----:R-:W-:-:S07]  /*0280*/  IMAD.WIDE.U32 R16, R5, 0x4, R12 ;  /* 0x0000000405107825 */ /* 0x002fce00078e000c */
.L_x_18:
[----:B------:R-:W-:Y:S01]  /*0290*/  MOV R14, R24 ;  /* 0x00000018000e7202 */ /* 0x000fe20000000f00 */
[----:B------:R-:W2:Y:S01]  /*02a0*/  LDG.E R20, desc[UR10][R16.64] ;  /* 0x0000000a10147981 */ /* 0x000ea2000c1e1900 */
[----:B------:R-:W-:Y:S01]  /*02b0*/  MOV R15, R26 ;  /* 0x0000001a000f7202 */ /* 0x000fe20000000f00 */
[----:B------:R-:W-:-:S04]  /*02c0*/  IMAD.WIDE.U32 R18, R7, 0x4, R12 ;  /* 0x0000000407127825 */ /* 0x000fc800078e000c */
[----:B------:R-:W2:Y:S04]  /*02d0*/  LDG.E R21, desc[UR10][R14.64+-0x10] ;  /* 0xfffff00a0e157981 */ /* 0x000ea8000c1e1900 */
[----:B------:R0:W3:Y:S04]  /*02e0*/  LDG.E R22, desc[UR10][R18.64] ;  /* 0x0000000a12167981 */ /* 0x0000e8000c1e1900 */
[----:B------:R-:W3:Y:S04]  /*02f0*/  LDG.E R23, desc[UR10][R14.64+-0xc] ;  /* 0xfffff40a0e177981 */ /* 0x000ee8000c1e1900 */
[----:B------:R-:W4:Y:S01]  /*0300*/  LDG.E R26, desc[UR10][R14.64+-0x8] ;  /* 0xfffff80a0e1a7981 */ /* 0x000f22000c1e1900 */
[----:B0-----:R-:W-:-:S03]  /*0310*/  IMAD.WIDE.U32 R18, R9, 0x4, R12 ;  /* 0x0000000409127825 */ /* 0x001fc600078e000c */
[----:B------:R-:W5:Y:S04]  /*0320*/  LDG.E R28, desc[UR10][R14.64] ;  /* 0x0000000a0e1c7981 */ /* 0x000f68000c1e1900 */
[----:B------:R-:W4:Y:S01]  /*0330*/  LDG.E R24, desc[UR10][R18.64] ;  /* 0x0000000a12187981 */ /* 0x000f22000c1e1900 */
[----:B--2---:R-:W-:Y:S02]  /*0340*/  IMAD R10, R21, R20, R10 ;  /* 0x00000014150a7224 */ /* 0x004fe400078e020a */
[----:B------:R-:W-:-:S04]  /*0350*/  IMAD.WIDE.U32 R20, R11, 0x4, R12 ;  /* 0x000000040b147825 */ /* 0x000fc800078e000c */
[----:B---3--:R-:W-:Y:S02]  /*0360*/  IMAD R10, R23, R22, R10 ;  /* 0x00000016170a7224 */ /* 0x008fe400078e020a */
[----:B------:R-:W2:Y:S01]  /*0370*/  LDG.E R20, desc[UR10][R20.64] ;  /* 0x0000000a14147981 */ /* 0x000ea2000c1e1900 */
[----:B------:R-:W-:-:S05]  /*0380*/  IMAD.WIDE.U32 R22, R25, 0x4, R12 ;  /* 0x0000000419167825 */ /* 0x000fca00078e000c */
[----:B------:R0:W5:Y:S04]  /*0390*/  LDG.E R19, desc[UR10][R22.64] ;  /* 0x0000000a16137981 */ /* 0x000168000c1e1900 */
[----:B------:R-:W2:Y:S01]  /*03a0*/  LDG.E R21, desc[UR10][R14.64+-0x4] ;  /* 0xfffffc0a0e157981 */ /* 0x000ea2000c1e1900 */
[----:B----4-:R-:W-:-:S03]  /*03b0*/  IMAD R10, R26, R24, R10 ;  /* 0x000000181a0a7224 */ /* 0x010fc600078e020a */
[----:B------:R-:W3:Y:S01]  /*03c0*/  LDG.E R24, desc[UR10][R14.64+0x4] ;  /* 0x0000040a0e187981 */ /* 0x000ee2000c1e1900 */
[----:B0-----:R-:W-:-:S05]  /*03d0*/  IMAD.WIDE.U32 R22, R27, 0x4, R12 ;  /* 0x000000041b167825 */ /* 0x001fca00078e000c */
[----:B------:R-:W3:Y:S01]  /*03e0*/  LDG.E R26, desc[UR10][R22.64] ;  /* 0x0000000a161a7981 */ /* 0x000ee2000c1e1900 */
[----:B--2---:R-:W-:-:S04]  /*03f0*/  IMAD R10, R21, R20, R10 ;  /* 0x00000014150a7224 */ /* 0x004fc800078e020a */
[----:B-----5:R-:W-:Y:S02]  /*0400*/  IMAD R10, R28, R19, R10 ;  /* 0x000000131c0a7224 */ /* 0x020fe400078e020a */
[--C-:B------:R-:W-:Y:S01]  /*0410*/  IMAD.WIDE.U32 R18, R29, 0x4, R12.reuse ;  /* 0x000000041d127825 */ /* 0x100fe200078e000c */
[----:B------:R-:W2:Y:S03]  /*0420*/  LDG.E R28, desc[UR10][R14.64+0x8] ;  /* 0x0000080a0e1c7981 */ /* 0x000ea6000c1e1900 */
[----:B------:R-:W-:Y:S02]  /*0430*/  IMAD.WIDE.U32 R20, R8, 0x4, R12 ;  /* 0x0000000408147825 */ /* 0x000fe400078e000c */
[----:B------:R-:W2:Y:S04]  /*0440*/  LDG.E R18, desc[UR10][R18.64] ;  /* 0x0000000a12127981 */ /* 0x000ea8000c1e1900 */
[----:B------:R-:W4:Y:S04]  /*0450*/  LDG.E R20, desc[UR10][R20.64] ;  /* 0x0000000a14147981 */ /* 0x000f28000c1e1900 */
[----:B------:R-:W4:Y:S01]  /*0460*/  LDG.E R19, desc[UR10][R14.64+0xc] ;  /* 0x00000c0a0e137981 */ /* 0x000f22000c1e1900 */
[----:B------:R-:W-:Y:S01]  /*0470*/  UIADD3 UR4, UPT, UPT, UR4, 0x8, URZ ;  /* 0x0000000804047890 */ /* 0x000fe2000fffe0ff */
[----:B---3--:R-:W-:-:S03]  /*0480*/  IMAD R10, R24, R26, R10 ;  /* 0x0000001a180a7224 */ /* 0x008fc600078e020a */
[----:B------:R-:W-:Y:S01]  /*0490*/  UISETP.NE.AND UP0, UPT, UR4, URZ, UPT ;  /* 0x000000ff0400728c */ /* 0x000fe2000bf05270 */
[----:B------:R-:W-:Y:S01]  /*04a0*/  IADD3 R24, P0, PT, R14, 0x20, RZ ;  /* 0x000000200e187810 */ /* 0x000fe20007f1e0ff */
[C---:B------:R-:W-:Y:S01]  /*04b0*/  IMAD.IADD R25, R4.reuse, 0x1, R25 ;  /* 0x0000000104197824 */ /* 0x040fe200078e0219 */
[C---:B------:R-:W-:Y:S01]  /*04c0*/  IADD3 R7, PT, PT, R4.reuse, R7, RZ ;  /* 0x0000000704077210 */ /* 0x040fe20007ffe0ff */
[C---:B------:R-:W-:Y:S01]  /*04d0*/  IMAD.WIDE.U32 R16, R4.reuse, 0x4, R16 ;  /* 0x0000000404107825 */ /* 0x040fe200078e0010 */
[C---:B------:R-:W-:Y:S02]  /*04e0*/  IADD3 R9, PT, PT, R4.reuse, R9, RZ ;  /* 0x0000000904097210 */ /* 0x040fe40007ffe0ff */
[C---:B------:R-:W-:Y:S01]  /*04f0*/  IADD3 R11, PT, PT, R4.reuse, R11, RZ ;  /* 0x0000000b040b7210 */ /* 0x040fe20007ffe0ff */
[----:B------:R-:W-:Y:S01]  /*0500*/  IMAD.X R26, RZ, RZ, R15, P0 ;  /* 0x000000ffff1a7224 */ /* 0x000fe200000e060f */
[C---:B------:R-:W-:Y:S02]  /*0510*/  IADD3 R27, PT, PT, R4.reuse, R27, RZ ;  /* 0x0000001b041b7210 */ /* 0x040fe40007ffe0ff */
[----:B------:R-:W-:-:S02]  /*0520*/  IADD3 R29, PT, PT, R4, R29, RZ ;  /* 0x0000001d041d7210 */ /* 0x000fc40007ffe0ff */
[----:B------:R-:W-:Y:S01]  /*0530*/  IADD3 R8, PT, PT, R4, R8, RZ ;  /* 0x0000000804087210 */ /* 0x000fe20007ffe0ff */
[----:B--2---:R-:W-:-:S04]  /*0540*/  IMAD R10, R28, R18, R10 ;  /* 0x000000121c0a7224 */ /* 0x004fc800078e020a */
[----:B----4-:R-:W-:Y:S01]  /*0550*/  IMAD R10, R19, R20, R10 ;  /* 0x00000014130a7224 */ /* 0x010fe200078e020a */
[----:B------:R-:W-:Y:S06]  /*0560*/  BRA.U UP0, `(.L_x_18) ;  /* 0xfffffffd00487547 */ /* 0x000fec000b83ffff */
[----:B------:R-:W-:-:S05]  /*0570*/  UMOV UR4, UR6 ;  /* 0x0000000600047c82 */ /* 0x000fca0008000000 */
.L_x_17:
[----:B------:R-:W-:-:S09]  /*0580*/  UISETP.NE.AND UP0, UPT, UR8, URZ, UPT ;  /* 0x000000ff0800728c */ /* 0x000fd2000bf05270 */
[----:B------:R-:W-:Y:S05]  /*0590*/  BRA.U !UP0, `(.L_x_19) ;  /* 0x00000005081c7547 */ /* 0x000fea000b800000 */
[----:B------:R-:W-:Y:S02]  /*05a0*/  UIADD3 UR9, UPT, UPT, UR8, -0x1, URZ ;  /* 0xffffffff08097890 */ /* 0x000fe4000fffe0ff */
[----:B------:R-:W-:Y:S02]  /*05b0*/  UISETP.NE.AND UP1, UPT, UR5, URZ, UPT ;  /* 0x000000ff0500728c */ /* 0x000fe4000bf25270 */
[----:B------:R-:W-:-:S09]  /*05c0*/  UISETP.GE.U32.AND UP0, UPT, UR9, 0x3, UPT ;  /* 0x000000030900788c */ /* 0x000fd2000bf06070 */
[----:B------:R-:W-:Y:S05]  /*05d0*/  BRA.U !UP0, `(.L_x_20) ;  /* 0x00000001087c7547 */ /* 0x000fea000b800000 */
[----:B------:R-:W0:Y:S01]  /*05e0*/  LDC R22, c[0x0][0x39c] ;  /* 0x0000e700ff167b82 */ /* 0x000e220000000800 */
[----:B------:R-:W1:Y:S01]  /*05f0*/  LDCU.64 UR14, c[0x0][0x380] ;  /* 0x00007000ff0e77ac */ /* 0x000e620008000a00 */
[C---:B------:R-:W-:Y:S01]  /*0600*/  VIADD R7, R2.reuse, UR4 ;  /* 0x0000000402077c36 */ /* 0x040fe20008000000 */
[----:B------:R-:W-:-:S04]  /*0610*/  IADD3 R11, P0, PT, R2, UR4, RZ ;  /* 0x00000004020b7c10 */ /* 0x000fc8000ff1e0ff */
[----:B------:R-:W-:Y:S01]  /*0620*/  IADD3.X R20, PT, PT, RZ, RZ, RZ, P0, !PT ;  /* 0x000000ffff147210 */ /* 0x000fe200007fe4ff */
[----:B------:R-:W2:Y:S08]  /*0630*/  LDC.64 R16, c[0x0][0x380] ;  /* 0x0000e000ff107b82 */ /* 0x000eb00000000a00 */
[----:B------:R-:W3:Y:S01]  /*0640*/  LDC.64 R12, c[0x0][0x388] ;  /* 0x0000e200ff0c7b82 */ /* 0x000ee20000000a00 */
[----:B-1----:R-:W-:Y:S01]  /*0650*/  LEA R8, P0, R11, UR14, 0x2 ;  /* 0x0000000e0b087c11 */ /* 0x002fe2000f8010ff */
[----:B0-----:R-:W-:-:S05]  /*0660*/  IMAD R19, R22, UR4, R5 ;  /* 0x0000000416137c24 */ /* 0x001fca000f8e0205 */
[----:B------:R-:W-:Y:S01]  /*0670*/  IADD3 R9, PT, PT, R19, R22, RZ ;  /* 0x0000001613097210 */ /* 0x000fe20007ffe0ff */
[----:B--2---:R-:W-:-:S03]  /*0680*/  IMAD.WIDE.U32 R16, R7, 0x4, R16 ;  /* 0x0000000407107825 */ /* 0x004fc600078e0010 */
[----:B------:R-:W-:-:S03]  /*0690*/  IADD3 R7, PT, PT, R9, R22, RZ ;  /* 0x0000001609077210 */ /* 0x000fc60007ffe0ff */
[----:B------:R-:W2:Y:S01]  /*06a0*/  LDG.E R17, desc[UR10][R16.64] ;  /* 0x0000000a10117981 */ /* 0x000ea2000c1e1900 */
[----:B---3--:R-:W-:-:S04]  /*06b0*/  IMAD.WIDE.U32 R18, R19, 0x4, R12 ;  /* 0x0000000413127825 */ /* 0x008fc800078e000c */
[----:B------:R-:W-:Y:S01]  /*06c0*/  IMAD.WIDE.U32 R14, R9, 0x4, R12 ;  /* 0x00000004090e7825 */ /* 0x000fe200078e000c */
[----:B------:R-:W-:Y:S01]  /*06d0*/  LEA.HI.X R9, R11, UR15, R20, 0x2, P0 ;  /* 0x0000000f0b097c11 */ /* 0x000fe200080f1414 */
[----:B------:R-:W2:Y:S02]  /*06e0*/  LDG.E R18, desc[UR10][R18.64] ;  /* 0x0000000a12127981 */ /* 0x000ea4000c1e1900 */
[C---:B------:R-:W-:Y:S02]  /*06f0*/  IMAD.WIDE.U32 R20, R7.reuse, 0x4, R12 ;  /* 0x0000000407147825 */ /* 0x040fe400078e000c */
[----:B------:R-:W3:Y:S02]  /*0700*/  LDG.E R14, desc[UR10][R14.64] ;  /* 0x0000000a0e0e7981 */ /* 0x000ee4000c1e1900 */
[----:B------:R-:W-:Y:S02]  /*0710*/  IMAD.IADD R7, R7, 0x1, R22 ;  /* 0x0000000107077824 */ /* 0x000fe400078e0216 */
[----:B------:R-:W3:Y:S02]  /*0720*/  LDG.E R22, desc[UR10][R8.64+0x4] ;  /* 0x0000040a08167981 */ /* 0x000ee4000c1e1900 */
[----:B------:R-:W-:-:S02]  /*0730*/  IMAD.WIDE.U32 R12, R7, 0x4, R12 ;  /* 0x00000004070c7825 */ /* 0x000fc400078e000c */
[----:B------:R-:W4:Y:S04]  /*0740*/  LDG.E R20, desc[UR10][R20.64] ;  /* 0x0000000a14147981 */ /* 0x000f28000c1e1900 */
[----:B------:R-:W4:Y:S04]  /*0750*/  LDG.E R24, desc[UR10][R8.64+0x8] ;  /* 0x0000080a08187981 */ /* 0x000f28000c1e1900 */
[----:B------:R-:W5:Y:S04]  /*0760*/  LDG.E R26, desc[UR10][R8.64+0xc] ;  /* 0x00000c0a081a7981 */ /* 0x000f68000c1e1900 */
[----:B------:R-:W5:Y:S01]  /*0770*/  LDG.E R12, desc[UR10][R12.64] ;  /* 0x0000000a0c0c7981 */ /* 0x000f62000c1e1900 */
[----:B------:R-:W-:Y:S01]  /*0780*/  UIADD3 UR4, UPT, UPT, UR4, 0x4, URZ ;  /* 0x0000000404047890 */ /* 0x000fe2000fffe0ff */
[----:B--2---:R-:W-:-:S04]  /*0790*/  IMAD R17, R17, R18, R10 ;  /* 0x0000001211117224 */ /* 0x004fc800078e020a */
[----:B---3--:R-:W-:-:S04]  /*07a0*/  IMAD R17, R22, R14, R17 ;  /* 0x0000000e16117224 */ /* 0x008fc800078e0211 */
[----:B----4-:R-:W-:-:S04]  /*07b0*/  IMAD R17, R24, R20, R17 ;  /* 0x0000001418117224 */ /* 0x010fc800078e0211 */
[----:B-----5:R-:W-:-:S07]  /*07c0*/  IMAD R10, R26, R12, R17 ;  /* 0x0000000c1a0a7224 */ /* 0x020fce00078e0211 */
.L_x_20:
[----:B------:R-:W-:Y:S05]  /*07d0*/  BRA.U !UP1, `(.L_x_19) ;  /* 0x00000001098c7547 */ /* 0x000fea000b800000 */
[----:B------:R-:W-:Y:S02]  /*07e0*/  UISETP.NE.AND UP0, UPT, UR5, 0x1, UPT ;  /* 0x000000010500788c */ /* 0x000fe4000bf05270 */
[----:B------:R-:W-:-:S07]  /*07f0*/  ULOP3.LUT UP1, URZ, UR12, 0x1, URZ, 0xc0, !UPT ;  /* 0x000000010cff7892 */ /* 0x000fce000f82c0ff */
[----:B------:R-:W-:Y:S05]  /*0800*/  BRA.U !UP0, `(.L_x_21) ;  /* 0x0000000108547547 */ /* 0x000fea000b800000 */
[----:B------:R-:W0:Y:S01]  /*0810*/  LDC R16, c[0x0][0x39c] ;  /* 0x0000e700ff107b82 */ /* 0x000e220000000800 */
[----:B------:R-:W1:Y:S01]  /*0820*/  LDCU.64 UR12, c[0x0][0x380] ;  /* 0x00007000ff0c77ac */ /* 0x000e620008000a00 */
[C---:B------:R-:W-:Y:S02]  /*0830*/  IADD3 R7, PT, PT, R2.reuse, UR4, RZ ;  /* 0x0000000402077c10 */ /* 0x040fe4000fffe0ff */
[----:B------:R-:W-:-:S04]  /*0840*/  IADD3 R11, P0, PT, R2, UR4, RZ ;  /* 0x00000004020b7c10 */ /* 0x000fc8000ff1e0ff */
[----:B------:R-:W2:Y:S01]  /*0850*/  LDC.64 R14, c[0x0][0x380] ;  /* 0x0000e000ff0e7b82 */ /* 0x000ea20000000a00 */
[----:B------:R-:W-:-:S07]  /*0860*/  IADD3.X R18, PT, PT, RZ, RZ, RZ, P0, !PT ;  /* 0x000000ffff127210 */ /* 0x000fce00007fe4ff */
[----:B------:R-:W3:Y:S01]  /*0870*/  LDC.64 R8, c[0x0][0x388] ;  /* 0x0000e200ff087b82 */ /* 0x000ee20000000a00 */
[----:B-1----:R-:W-:-:S04]  /*0880*/  LEA R12, P0, R11, UR12, 0x2 ;  /* 0x0000000c0b0c7c11 */ /* 0x002fc8000f8010ff */
[----:B------:R-:W-:Y:S01]  /*0890*/  LEA.HI.X R13, R11, UR13, R18, 0x2, P0 ;  /* 0x0000000d0b0d7c11 */ /* 0x000fe200080f1412 */
[----:B0-----:R-:W-:-:S05]  /*08a0*/  IMAD R17, R16, UR4, R5 ;  /* 0x0000000410117c24 */ /* 0x001fca000f8e0205 */
[----:B------:R-:W4:Y:S01]  /*08b0*/  LDG.E R13, desc[UR10][R12.64+0x4] ;  /* 0x0000040a0c0d7981 */ /* 0x000f22000c1e1900 */
[----:B--2---:R-:W-:Y:S01]  /*08c0*/  IMAD.WIDE.U32 R14, R7, 0x4, R14 ;  /* 0x00000004070e7825 */ /* 0x004fe200078e000e */
[----:B------:R-:W-:-:S05]  /*08d0*/  IADD3 R7, PT, PT, R17, R16, RZ ;  /* 0x0000001011077210 */ /* 0x000fca0007ffe0ff */
[----:B------:R-:W2:Y:S01]  /*08e0*/  LDG.E R15, desc[UR10][R14.64] ;  /* 0x0000000a0e0f7981 */ /* 0x000ea2000c1e1900 */
[----:B---3--:R-:W-:-:S04]  /*08f0*/  IMAD.WIDE.U32 R16, R17, 0x4, R8 ;  /* 0x0000000411107825 */ /* 0x008fc800078e0008 */
[----:B------:R-:W-:Y:S02]  /*0900*/  IMAD.WIDE.U32 R8, R7, 0x4, R8 ;  /* 0x0000000407087825 */ /* 0x000fe400078e0008 */
[----:B------:R-:W2:Y:S04]  /*0910*/  LDG.E R16, desc[UR10][R16.64] ;  /* 0x0000000a10107981 */ /* 0x000ea8000c1e1900 */
[----:B------:R-:W4:Y:S01]  /*0920*/  LDG.E R8, desc[UR10][R8.64] ;  /* 0x0000000a08087981 */ /* 0x000f22000c1e1900 */
[----:B------:R-:W-:Y:S01]  /*0930*/  UIADD3 UR4, UPT, UPT, UR4, 0x2, URZ ;  /* 0x0000000204047890 */ /* 0x000fe2000fffe0ff */
[----:B--2---:R-:W-:-:S04]  /*0940*/  IMAD R10, R15, R16, R10 ;  /* 0x000000100f0a7224 */ /* 0x004fc800078e020a */
[----:B----4-:R-:W-:-:S07]  /*0950*/  IMAD R10, R13, R8, R10 ;  /* 0x000000080d0a7224 */ /* 0x010fce00078e020a */
.L_x_21:
[----:B------:R-:W-:Y:S05]  /*0960*/  BRA.U !UP1, `(.L_x_19) ;  /* 0x0000000109287547 */ /* 0x000fea000b800000 */
[----:B------:R-:W0:Y:S01]  /*0970*/  LDC R14, c[0x0][0x39c] ;  /* 0x0000e700ff0e7b82 */ /* 0x000e220000000800 */
[----:B------:R-:W-:-:S07]  /*0980*/  VIADD R7, R2, UR4 ;  /* 0x0000000402077c36 */ /* 0x000fce0008000000 */
[----:B------:R-:W1:Y:S08]  /*0990*/  LDC.64 R8, c[0x0][0x380] ;  /* 0x0000e000ff087b82 */ /* 0x000e700000000a00 */
[----:B------:R-:W2:Y:S01]  /*09a0*/  LDC.64 R12, c[0x0][0x388] ;  /* 0x0000e200ff0c7b82 */ /* 0x000ea20000000a00 */
[----:B0-----:R-:W-:Y:S02]  /*09b0*/  IMAD R11, R14, UR4, R5 ;  /* 0x000000040e0b7c24 */ /* 0x001fe4000f8e0205 */
[----:B-1----:R-:W-:-:S06]  /*09c0*/  IMAD.WIDE.U32 R8, R7, 0x4, R8 ;  /* 0x0000000407087825 */ /* 0x002fcc00078e0008 */
[----:B------:R-:W3:Y:S01]  /*09d0*/  LDG.E R9, desc[UR10][R8.64] ;  /* 0x0000000a08097981 */ /* 0x000ee2000c1e1900 */
[----:B--2---:R-:W-:-:S06]  /*09e0*/  IMAD.WIDE.U32 R12, R11, 0x4, R12 ;  /* 0x000000040b0c7825 */ /* 0x004fcc00078e000c */
[----:B------:R-:W3:Y:S02]  /*09f0*/  LDG.E R12, desc[UR10][R12.64] ;  /* 0x0000000a0c0c7981 */ /* 0x000ee4000c1e1900 */
[----:B---3--:R-:W-:-:S07]  /*0a00*/  IMAD R10, R9, R12, R10 ;  /* 0x0000000c090a7224 */ /* 0x008fce00078e020a */
.L_x_19:
[----:B------:R-:W0:Y:S01]  /*0a10*/  LDCU UR4, c[0x0][0x39c] ;  /* 0x00007380ff0477ac */ /* 0x000e220008000800 */
[----:B------:R-:W1:Y:S01]  /*0a20*/  LDC.64 R8, c[0x0][0x390] ;  /* 0x0000e400ff087b82 */ /* 0x000e620000000a00 */
[----:B------:R-:W-:Y:S02]  /*0a30*/  IADD3 R7, PT, PT, R0, R5, RZ ;  /* 0x0000000500077210 */ /* 0x000fe40007ffe0ff */
[----:B------:R-:W-:-:S04]  /*0a40*/  IADD3 R5, PT, PT, R5, 0x1, RZ ;  /* 0x0000000105057810 */ /* 0x000fc80007ffe0ff */
[----:B0-----:R-:W-:Y:S01]  /*0a50*/  ISETP.NE.AND P0, PT, R5, UR4, PT ;  /* 0x0000000405007c0c */ /* 0x001fe2000bf05270 */
[----:B-1----:R-:W-:-:S05]  /*0a60*/  IMAD.WIDE.U32 R8, R7, 0x4, R8 ;  /* 0x0000000407087825 */ /* 0x002fca00078e0008 */
[----:B------:R0:W-:Y:S07]  /*0a70*/  STG.E desc[UR10][R8.64], R10 ;  /* 0x0000000a08007986 */ /* 0x0001ee000c10190a */
[----:B------:R-:W-:Y:S05]  /*0a80*/  @!P0 EXIT ;  /* 0x000000000000894d */ /* 0x000fea0003800000 */
[----:B------:R-:W-:Y:S05]  /*0a90*/  BRA `(.L_x_22) ;  /* 0xfffffff400b07947 */ /* 0x000fea000383ffff */
.L_x_16:
[C---:B------:R-:W-:Y:S01]  /*0aa0*/  ISETP.GE.U32.AND P1, PT, R11.reuse, 0x8, PT ;  /* 0x000000080b00780c */ /* 0x040fe20003f26070 */
[----:B------:R-:W-:Y:S01]  /*0ab0*/  HFMA2 R3, -RZ, RZ, 0, 0 ;  /* 0x00000000ff037431 */ /* 0x000fe200000001ff */
[----:B------:R-:W-:-:S04]  /*0ac0*/  LOP3.LUT R2, R11, 0x7, RZ, 0xc0, !PT ;  /* 0x000000070b027812 */ /* 0x000fc800078ec0ff */
[----:B------:R-:W-:-:S07]  /*0ad0*/  ISETP.NE.AND P0, PT, R2, RZ, PT ;  /* 0x000000ff0200720c */ /* 0x000fce0003f05270 */
[----:B------:R-:W-:Y:S06]  /*0ae0*/  @!P1 BRA `(.L_x_23) ;  /* 0x0000000000409947 */ /* 0x000fec0003800000 */
[----:B------:R-:W0:Y:S01]  /*0af0*/  LDC.64 R6, c[0x0][0x390] ;  /* 0x0000e400ff067b82 */ /* 0x000e220000000a00 */
[----:B------:R-:W-:Y:S01]  /*0b00*/  LOP3.LUT R3, R11, 0x7ffffff8, RZ, 0xc0, !PT ;  /* 0x7ffffff80b037812 */ /* 0x000fe200078ec0ff */
[----:B------:R-:W-:-:S06]  /*0b10*/  UMOV UR4, URZ ;  /* 0x000000ff00047c82 */ /* 0x000fcc0008000000 */
.L_x_24:
[----:B-1----:R-:W-:Y:S01]  /*0b20*/  VIADD R5, R0, UR4 ;  /* 0x0000000400057c36 */ /* 0x002fe20008000000 */
[----:B------:R-:W-:-:S03]  /*0b30*/  UIADD3 UR4, UPT, UPT, UR4, 0x8, URZ ;  /* 0x0000000804047890 */ /* 0x000fc6000fffe0ff */
[----:B0-----:R-:W-:-:S03]  /*0b40*/  IMAD.WIDE.U32 R4, R5, 0x4, R6 ;  /* 0x0000000405047825 */ /* 0x001fc600078e0006 */
[----:B------:R-:W-:Y:S02]  /*0b50*/  ISETP.NE.AND P1, PT, R3, UR4, PT ;  /* 0x0000000403007c0c */ /* 0x000fe4000bf25270 */
[----:B------:R1:W-:Y:S04]  /*0b60*/  STG.E desc[UR10][R4.64], RZ ;  /* 0x000000ff04007986 */ /* 0x0003e8000c10190a */
[----:B------:R1:W-:Y:S04]  /*0b70*/  STG.E desc[UR10][R4.64+0x4], RZ ;  /* 0x000004ff04007986 */ /* 0x0003e8000c10190a */
[----:B------:R1:W-:Y:S04]  /*0b80*/  STG.E desc[UR10][R4.64+0x8], RZ ;  /* 0x000008ff04007986 */ /* 0x0003e8000c10190a */
[----:B------:R1:W-:Y:S04]  /*0b90*/  STG.E desc[UR10][R4.64+0xc], RZ ;  /* 0x00000cff04007986 */ /* 0x0003e8000c10190a */
[----:B------:R1:W-:Y:S04]  /*0ba0*/  STG.E desc[UR10][R4.64+0x10], RZ ;  /* 0x000010ff04007986 */ /* 0x0003e8000c10190a */
[----:B------:R1:W-:Y:S04]  /*0bb0*/  STG.E desc[UR10][R4.64+0x14], RZ ;  /* 0x000014ff04007986 */ /* 0x0003e8000c10190a */
[----:B------:R1:W-:Y:S04]  /*0bc0*/  STG.E desc[UR10][R4.64+0x18], RZ ;  /* 0x000018ff04007986 */ /* 0x0003e8000c10190a */
[----:B------:R1:W-:Y:S01]  /*0bd0*/  STG.E desc[UR10][R4.64+0x1c], RZ ;  /* 0x00001cff04007986 */ /* 0x0003e2000c10190a */
[----:B------:R-:W-:Y:S05]  /*0be0*/  @P1 BRA `(.L_x_24) ;  /* 0xfffffffc00cc1947 */ /* 0x000fea000383ffff */
.L_x_23:
[----:B------:R-:W-:Y:S05]  /*0bf0*/  @!P0 EXIT ;  /* 0x000000000000894d */ /* 0x000fea0003800000 */
[----:B------:R-:W-:Y:S02]  /*0c00*/  ISETP.GE.U32.AND P1, PT, R2, 0x4, PT ;  /* 0x000000040200780c */ /* 0x000fe40003f26070 */
[----:B------:R-:W-:-:S04]  /*0c10*/  LOP3.LUT R8, R11, 0x3, RZ, 0xc0, !PT ;  /* 0x000000030b087812 */ /* 0x000fc800078ec0ff */
[----:B------:R-:W-:-:S07]  /*0c20*/  ISETP.NE.AND P0, PT, R8, RZ, PT ;  /* 0x000000ff0800720c */ /* 0x000fce0003f05270 */
[----:B------:R-:W-:Y:S06]  /*0c30*/  @!P1 BRA `(.L_x_25) ;  /* 0x0000000000349947 */ /* 0x000fec0003800000 */
[----:B-1----:R-:W0:Y:S01]  /*0c40*/  LDC.64 R4, c[0x0][0x390] ;  /* 0x0000e400ff047b82 */ /* 0x002e220000000a00 */
[----:B------:R-:W1:Y:S01]  /*0c50*/  LDCU.64 UR4, c[0x0][0x390] ;  /* 0x00007200ff0477ac */ /* 0x000e620008000a00 */
[CC--:B------:R-:W-:Y:S02]  /*0c60*/  IADD3 R2, P1, PT, R0.reuse, R3.reuse, RZ ;  /* 0x0000000300027210 */ /* 0x0c0fe40007f3e0ff */
[----:B------:R-:W-:Y:S02]  /*0c70*/  IADD3 R7, PT, PT, R0, R3, RZ ;  /* 0x0000000300077210 */ /* 0x000fe40007ffe0ff */
[----:B------:R-:W-:Y:S02]  /*0c80*/  IADD3.X R9, PT, PT, RZ, RZ, RZ, P1, !PT ;  /* 0x000000ffff097210 */ /* 0x000fe40000ffe4ff */
[----:B------:R-:W-:Y:S02]  /*0c90*/  IADD3 R3, PT, PT, R3, 0x4, RZ ;  /* 0x0000000403037810 */ /* 0x000fe40007ffe0ff */
[----:B-1----:R-:W-:Y:S01]  /*0ca0*/  LEA R6, P1, R2, UR4, 0x2 ;  /* 0x0000000402067c11 */ /* 0x002fe2000f8210ff */
[----:B0-----:R-:W-:-:S03]  /*0cb0*/  IMAD.WIDE.U32 R4, R7, 0x4, R4 ;  /* 0x0000000407047825 */ /* 0x001fc600078e0004 */
[----:B------:R-:W-:Y:S02]  /*0cc0*/  LEA.HI.X R7, R2, UR5, R9, 0x2, P1 ;  /* 0x0000000502077c11 */ /* 0x000fe400088f1409 */
[----:B------:R0:W-:Y:S04]  /*0cd0*/  STG.E desc[UR10][R4.64], RZ ;  /* 0x000000ff04007986 */ /* 0x0001e8000c10190a */
[----:B------:R0:W-:Y:S04]  /*0ce0*/  STG.E desc[UR10][R6.64+0x4], RZ ;  /* 0x000004ff06007986 */ /* 0x0001e8000c10190a */
[----:B------:R0:W-:Y:S04]  /*0cf0*/  STG.E desc[UR10][R6.64+0x8], RZ ;  /* 0x000008ff06007986 */ /* 0x0001e8000c10190a */
[----:B------:R0:W-:Y:S02]  /*0d00*/  STG.E desc[UR10][R6.64+0xc], RZ ;  /* 0x00000cff06007986 */ /* 0x0001e4000c10190a */
.L_x_25:
[----:B------:R-:W-:Y:S05]  /*0d10*/  @!P0 EXIT ;  /* 0x000000000000894d */ /* 0x000fea0003800000 */
[----:B------:R-:W-:Y:S02]  /*0d20*/  ISETP.NE.AND P1, PT, R8, 0x1, PT ;  /* 0x000000010800780c */ /* 0x000fe40003f25270 */
[----:B------:R-:W-:-:S04]  /*0d30*/  LOP3.LUT R2, R11, 0x1, RZ, 0xc0, !PT ;  /* 0x000000010b027812 */ /* 0x000fc800078ec0ff */
[----:B------:R-:W-:-:S07]  /*0d40*/  ISETP.NE.U32.AND P0, PT, R2, 0x1, PT ;  /* 0x000000010200780c */ /* 0x000fce0003f05070 */
[----:B------:R-:W-:Y:S06]  /*0d50*/  @!P1 BRA `(.L_x_26) ;  /* 0x00000000002c9947 */ /* 0x000fec0003800000 */
[----:B01----:R-:W0:Y:S01]  /*0d60*/  LDC.64 R4, c[0x0][0x390] ;  /* 0x0000e400ff047b82 */ /* 0x003e220000000a00 */
[----:B------:R-:W1:Y:S01]  /*0d70*/  LDCU.64 UR4, c[0x0][0x390] ;  /* 0x00007200ff0477ac */ /* 0x000e620008000a00 */
[C---:B------:R-:W-:Y:S01]  /*0d80*/  IADD3 R2, P1, PT, R0.reuse, R3, RZ ;  /* 0x0000000300027210 */ /* 0x040fe20007f3e0ff */
[----:B------:R-:W-:Y:S01]  /*0d90*/  IMAD.IADD R7, R0, 0x1, R3 ;  /* 0x0000000100077824 */ /* 0x000fe200078e0203 */
[----:B------:R-:W-:Y:S02]  /*0da0*/  IADD3 R3, PT, PT, R3, 0x2, RZ ;  /* 0x0000000203037810 */ /* 0x000fe40007ffe0ff */
[----:B------:R-:W-:Y:S02]  /*0db0*/  IADD3.X R9, PT, PT, RZ, RZ, RZ, P1, !PT ;  /* 0x000000ffff097210 */ /* 0x000fe40000ffe4ff */
[----:B-1----:R-:W-:Y:S01]  /*0dc0*/  LEA R6, P1, R2, UR4, 0x2 ;  /* 0x0000000402067c11 */ /* 0x002fe2000f8210ff */
[----:B0-----:R-:W-:-:S03]  /*0dd0*/  IMAD.WIDE.U32 R4, R7, 0x4, R4 ;  /* 0x0000000407047825 */ /* 0x001fc600078e0004 */
[----:B------:R-:W-:Y:S02]  /*0de0*/  LEA.HI.X R7, R2, UR5, R9, 0x2, P1 ;  /* 0x0000000502077c11 */ /* 0x000fe400088f1409 */
[----:B------:R2:W-:Y:S04]  /*0df0*/  STG.E desc[UR10][R4.64], RZ ;  /* 0x000000ff04007986 */ /* 0x0005e8000c10190a */
[----:B------:R2:W-:Y:S03]  /*0e00*/  STG.E desc[UR10][R6.64+0x4], RZ ;  /* 0x000004ff06007986 */ /* 0x0005e6000c10190a */
.L_x_26:
[----:B------:R-:W-:Y:S05]  /*0e10*/  @P0 EXIT ;  /* 0x000000000000094d */ /* 0x000fea0003800000 */
[----:B012---:R-:W0:Y:S01]  /*0e20*/  LDC.64 R4, c[0x0][0x390] ;  /* 0x0000e400ff047b82 */ /* 0x007e220000000a00 */
[----:B------:R-:W-:-:S05]  /*0e30*/  IADD3 R3, PT, PT, R0, R3, RZ ;  /* 0x0000000300037210 */ /* 0x000fca0007ffe0ff */
[----:B0-----:R-:W-:-:S05]  /*0e40*/  IMAD.WIDE.U32 R2, R3, 0x4, R4 ;  /* 0x0000000403027825 */ /* 0x001fca00078e0004 */
[----:B------:R-:W-:Y:S01]  /*0e50*/  STG.E desc[UR10][R2.64], RZ ;  /* 0x000000ff02007986 */ /* 0x000fe2000c10190a */
[----:B------:R-:W-:Y:S05]  /*0e60*/  EXIT ;  /* 0x000000000000794d */ /* 0x000fea0003800000 */
.L_x_27:
        /* <DEDUP_REMOVED lines=9> */
.L_x_30:


//--------------------- .nv.shared.reserved.0     --------------------------
	.section	.nv.shared.reserved.0,"aw",@nobits
	.weak		__nv_reservedSMEM_offset_0_alias
	.size		__nv_reservedSMEM_offset_0_alias, 0, 64
	.other		__nv_reservedSMEM_offset_0_alias,@"STO_CUDA_RESERVED_SHARED STV_DEFAULT"
__nv_reservedSMEM_offset_0_alias:
	.zero		0
	.zero		64


//--------------------- .nv.constant0._Z3q3cPiS_S_ii --------------------------
	.section	.nv.constant0._Z3q3cPiS_S_ii,"a",@progbits
	.sectionflags	@""
	.align	4
.nv.constant0._Z3q3cPiS_S_ii:
	.zero		928


//--------------------- .nv.constant0._Z3q3bPiS_S_iii --------------------------
	.section	.nv.constant0._Z3q3bPiS_S_iii,"a",@progbits
	.sectionflags	@""
	.align	4
.nv.constant0._Z3q3bPiS_S_iii:
	.zero		932


//--------------------- .nv.constant0._Z3q3aPiS_S_ii --------------------------
	.section	.nv.constant0._Z3q3aPiS_S_ii,"a",@progbits
	.sectionflags	@""
	.align	4
.nv.constant0._Z3q3aPiS_S_ii:
	.zero		928


//--------------------- SYMBOLS --------------------------

	.type		.nv.reservedSmem.offset0,@object
	.size		.nv.reservedSmem.offset0,0x4
